//
// Generated by NVIDIA NVVM Compiler
//
// Compiler Build ID: CL-36424714
// Cuda compilation tools, release 13.0, V13.0.88
// Based on NVVM 20.0.0
//

.version 9.0
.target sm_100
.address_size 64

.global .align 4 .b8 precalc_xorwow_matrix[102400];
.global .align 4 .b8 precalc_xorwow_offset_matrix[102400];
.global .align 4 .b8 mrg32k3aM1[2304];
.global .align 4 .b8 mrg32k3aM2[2304];
.global .align 4 .b8 mrg32k3aM1SubSeq[2016];
.global .align 4 .b8 mrg32k3aM2SubSeq[2016];
.global .align 4 .b8 mrg32k3aM1Seq[2304];
.global .align 4 .b8 mrg32k3aM2Seq[2304];
.const .align 8 .b8 __cr_lgamma_table[72];

.func  (.param .align 16 .b8 func_retval0[12]) _Z9trace_ray3RayPfiS0_ii(
	.param .align 16 .b8 _Z9trace_ray3RayPfiS0_ii_param_0[24],
	.param .b64 _Z9trace_ray3RayPfiS0_ii_param_1,
	.param .b32 _Z9trace_ray3RayPfiS0_ii_param_2,
	.param .b64 _Z9trace_ray3RayPfiS0_ii_param_3,
	.param .b32 _Z9trace_ray3RayPfiS0_ii_param_4,
	.param .b32 _Z9trace_ray3RayPfiS0_ii_param_5
)
{
	.reg .pred 	%p<162>;
	.reg .b16 	%rs<25>;
	.reg .b32 	%r<114>;
	.reg .b32 	%f<651>;
	.reg .b64 	%rd<33>;
	.reg .b64 	%fd<9>;

	ld.param.v2.f32 	{%f223, %f224}, [_Z9trace_ray3RayPfiS0_ii_param_0+16];
	ld.param.v4.f32 	{%f219, %f220, %f221, %f222}, [_Z9trace_ray3RayPfiS0_ii_param_0];
	ld.param.u64 	%rd17, [_Z9trace_ray3RayPfiS0_ii_param_1];
	ld.param.u32 	%r48, [_Z9trace_ray3RayPfiS0_ii_param_2];
	ld.param.u64 	%rd18, [_Z9trace_ray3RayPfiS0_ii_param_3];
	ld.param.u32 	%r49, [_Z9trace_ray3RayPfiS0_ii_param_4];
	ld.param.u32 	%r50, [_Z9trace_ray3RayPfiS0_ii_param_5];
	cvta.to.global.u64 	%rd1, %rd18;
	cvta.to.global.u64 	%rd2, %rd17;
	setp.lt.s32 	%p29, %r48, 1;
	mov.b32 	%r99, -1;
	mov.f32 	%f597, 0f7149F2CA;
	@%p29 bra 	$L__BB0_27;
	mul.f32 	%f229, %f223, %f223;
	fma.rn.f32 	%f230, %f222, %f222, %f229;
	fma.rn.f32 	%f231, %f224, %f224, %f230;
	mul.f32 	%f12, %f231, 0f40800000;
	add.f32 	%f13, %f231, %f231;
	and.b32  	%r1, %r48, 3;
	setp.lt.u32 	%p30, %r48, 4;
	mov.f32 	%f597, 0f7149F2CA;
	mov.b32 	%r99, -1;
	mov.b32 	%r94, 0;
	@%p30 bra 	$L__BB0_20;
	and.b32  	%r94, %r48, 2147483644;
	add.s64 	%rd31, %rd2, 88;
	mov.f32 	%f597, 0f7149F2CA;
	mov.b32 	%r99, -1;
	mov.b32 	%r100, 0;
$L__BB0_3:
	ld.global.f32 	%f234, [%rd31+-88];
	ld.global.f32 	%f235, [%rd31+-84];
	ld.global.f32 	%f236, [%rd31+-80];
	ld.global.f32 	%f237, [%rd31+-76];
	sub.f32 	%f238, %f219, %f234;
	sub.f32 	%f239, %f220, %f235;
	sub.f32 	%f240, %f221, %f236;
	mul.f32 	%f241, %f223, %f239;
	fma.rn.f32 	%f242, %f222, %f238, %f241;
	fma.rn.f32 	%f243, %f224, %f240, %f242;
	add.f32 	%f29, %f243, %f243;
	mul.f32 	%f244, %f239, %f239;
	fma.rn.f32 	%f245, %f238, %f238, %f244;
	fma.rn.f32 	%f246, %f240, %f240, %f245;
	mul.f32 	%f247, %f237, %f237;
	sub.f32 	%f248, %f246, %f247;
	mul.f32 	%f249, %f29, %f29;
	mul.f32 	%f250, %f12, %f248;
	sub.f32 	%f30, %f249, %f250;
	setp.leu.f32 	%p32, %f30, 0f00000000;
	mov.pred 	%p31, 0;
	mov.f32 	%f600, %f603;
	mov.pred 	%p148, %p31;
	@%p32 bra 	$L__BB0_7;
	neg.f32 	%f251, %f29;
	sqrt.rn.f32 	%f31, %f30;
	sub.f32 	%f252, %f251, %f31;
	div.rn.f32 	%f600, %f252, %f13;
	setp.gt.f32 	%p34, %f600, 0f3A83126F;
	mov.pred 	%p33, -1;
	mov.pred 	%p148, %p33;
	@%p34 bra 	$L__BB0_7;
	sub.f32 	%f253, %f31, %f29;
	div.rn.f32 	%f33, %f253, %f13;
	setp.leu.f32 	%p36, %f33, 0f3A83126F;
	mov.f32 	%f600, %f603;
	mov.pred 	%p148, %p31;
	@%p36 bra 	$L__BB0_7;
	mov.f32 	%f600, %f33;
	mov.pred 	%p148, %p33;
$L__BB0_7:
	setp.lt.f32 	%p39, %f600, %f597;
	and.pred  	%p40, %p148, %p39;
	selp.f32 	%f35, %f600, %f597, %p40;
	selp.b32 	%r18, %r100, %r99, %p40;
	ld.global.f32 	%f254, [%rd31+-44];
	ld.global.f32 	%f255, [%rd31+-40];
	ld.global.f32 	%f256, [%rd31+-36];
	ld.global.f32 	%f257, [%rd31+-32];
	sub.f32 	%f258, %f219, %f254;
	sub.f32 	%f259, %f220, %f255;
	sub.f32 	%f260, %f221, %f256;
	mul.f32 	%f261, %f223, %f259;
	fma.rn.f32 	%f262, %f222, %f258, %f261;
	fma.rn.f32 	%f263, %f224, %f260, %f262;
	add.f32 	%f36, %f263, %f263;
	mul.f32 	%f264, %f259, %f259;
	fma.rn.f32 	%f265, %f258, %f258, %f264;
	fma.rn.f32 	%f266, %f260, %f260, %f265;
	mul.f32 	%f267, %f257, %f257;
	sub.f32 	%f268, %f266, %f267;
	mul.f32 	%f269, %f36, %f36;
	mul.f32 	%f270, %f12, %f268;
	sub.f32 	%f37, %f269, %f270;
	setp.leu.f32 	%p41, %f37, 0f00000000;
	mov.pred 	%p38, 0;
	mov.f32 	%f601, %f600;
	mov.pred 	%p149, %p38;
	@%p41 bra 	$L__BB0_11;
	neg.f32 	%f271, %f36;
	sqrt.rn.f32 	%f38, %f37;
	sub.f32 	%f272, %f271, %f38;
	div.rn.f32 	%f601, %f272, %f13;
	setp.gt.f32 	%p43, %f601, 0f3A83126F;
	mov.pred 	%p42, -1;
	mov.pred 	%p149, %p42;
	@%p43 bra 	$L__BB0_11;
	sub.f32 	%f273, %f38, %f36;
	div.rn.f32 	%f40, %f273, %f13;
	setp.leu.f32 	%p45, %f40, 0f3A83126F;
	mov.f32 	%f601, %f600;
	mov.pred 	%p149, %p38;
	@%p45 bra 	$L__BB0_11;
	mov.f32 	%f601, %f40;
	mov.pred 	%p149, %p42;
$L__BB0_11:
	setp.lt.f32 	%p48, %f601, %f35;
	and.pred  	%p49, %p149, %p48;
	selp.f32 	%f42, %f601, %f35, %p49;
	add.s32 	%r19, %r100, 1;
	selp.b32 	%r20, %r19, %r18, %p49;
	ld.global.f32 	%f274, [%rd31];
	ld.global.f32 	%f275, [%rd31+4];
	ld.global.f32 	%f276, [%rd31+8];
	ld.global.f32 	%f277, [%rd31+12];
	sub.f32 	%f278, %f219, %f274;
	sub.f32 	%f279, %f220, %f275;
	sub.f32 	%f280, %f221, %f276;
	mul.f32 	%f281, %f223, %f279;
	fma.rn.f32 	%f282, %f222, %f278, %f281;
	fma.rn.f32 	%f283, %f224, %f280, %f282;
	add.f32 	%f43, %f283, %f283;
	mul.f32 	%f284, %f279, %f279;
	fma.rn.f32 	%f285, %f278, %f278, %f284;
	fma.rn.f32 	%f286, %f280, %f280, %f285;
	mul.f32 	%f287, %f277, %f277;
	sub.f32 	%f288, %f286, %f287;
	mul.f32 	%f289, %f43, %f43;
	mul.f32 	%f290, %f12, %f288;
	sub.f32 	%f44, %f289, %f290;
	setp.leu.f32 	%p50, %f44, 0f00000000;
	mov.pred 	%p47, 0;
	mov.f32 	%f602, %f601;
	mov.pred 	%p150, %p47;
	@%p50 bra 	$L__BB0_15;
	neg.f32 	%f291, %f43;
	sqrt.rn.f32 	%f45, %f44;
	sub.f32 	%f292, %f291, %f45;
	div.rn.f32 	%f602, %f292, %f13;
	setp.gt.f32 	%p52, %f602, 0f3A83126F;
	mov.pred 	%p51, -1;
	mov.pred 	%p150, %p51;
	@%p52 bra 	$L__BB0_15;
	sub.f32 	%f293, %f45, %f43;
	div.rn.f32 	%f47, %f293, %f13;
	setp.leu.f32 	%p54, %f47, 0f3A83126F;
	mov.f32 	%f602, %f601;
	mov.pred 	%p150, %p47;
	@%p54 bra 	$L__BB0_15;
	mov.f32 	%f602, %f47;
	mov.pred 	%p150, %p51;
$L__BB0_15:
	setp.lt.f32 	%p57, %f602, %f42;
	and.pred  	%p58, %p150, %p57;
	selp.f32 	%f49, %f602, %f42, %p58;
	add.s32 	%r21, %r19, 1;
	selp.b32 	%r22, %r21, %r20, %p58;
	ld.global.f32 	%f294, [%rd31+44];
	ld.global.f32 	%f295, [%rd31+48];
	ld.global.f32 	%f296, [%rd31+52];
	ld.global.f32 	%f297, [%rd31+56];
	sub.f32 	%f298, %f219, %f294;
	sub.f32 	%f299, %f220, %f295;
	sub.f32 	%f300, %f221, %f296;
	mul.f32 	%f301, %f223, %f299;
	fma.rn.f32 	%f302, %f222, %f298, %f301;
	fma.rn.f32 	%f303, %f224, %f300, %f302;
	add.f32 	%f50, %f303, %f303;
	mul.f32 	%f304, %f299, %f299;
	fma.rn.f32 	%f305, %f298, %f298, %f304;
	fma.rn.f32 	%f306, %f300, %f300, %f305;
	mul.f32 	%f307, %f297, %f297;
	sub.f32 	%f308, %f306, %f307;
	mul.f32 	%f309, %f50, %f50;
	mul.f32 	%f310, %f12, %f308;
	sub.f32 	%f51, %f309, %f310;
	setp.leu.f32 	%p59, %f51, 0f00000000;
	mov.pred 	%p56, 0;
	mov.f32 	%f603, %f602;
	mov.pred 	%p151, %p56;
	@%p59 bra 	$L__BB0_19;
	neg.f32 	%f311, %f50;
	sqrt.rn.f32 	%f52, %f51;
	sub.f32 	%f312, %f311, %f52;
	div.rn.f32 	%f603, %f312, %f13;
	setp.gt.f32 	%p61, %f603, 0f3A83126F;
	mov.pred 	%p60, -1;
	mov.pred 	%p151, %p60;
	@%p61 bra 	$L__BB0_19;
	sub.f32 	%f313, %f52, %f50;
	div.rn.f32 	%f54, %f313, %f13;
	setp.leu.f32 	%p63, %f54, 0f3A83126F;
	mov.f32 	%f603, %f602;
	mov.pred 	%p151, %p56;
	@%p63 bra 	$L__BB0_19;
	mov.f32 	%f603, %f54;
	mov.pred 	%p151, %p60;
$L__BB0_19:
	setp.lt.f32 	%p65, %f603, %f49;
	and.pred  	%p66, %p151, %p65;
	selp.f32 	%f597, %f603, %f49, %p66;
	add.s32 	%r57, %r21, 1;
	selp.b32 	%r99, %r57, %r22, %p66;
	add.s64 	%rd31, %rd31, 176;
	add.s32 	%r100, %r21, 2;
	setp.eq.s32 	%p67, %r100, %r94;
	@%p67 bra 	$L__BB0_20;
	bra.uni 	$L__BB0_3;
$L__BB0_20:
	setp.eq.s32 	%p68, %r1, 0;
	@%p68 bra 	$L__BB0_27;
	mul.lo.s32 	%r58, %r94, 11;
	mul.wide.u32 	%rd19, %r58, 4;
	add.s64 	%rd20, %rd19, %rd2;
	add.s64 	%rd30, %rd20, 8;
	neg.s32 	%r96, %r1;
$L__BB0_22:
	.pragma "nounroll";
	mov.f32 	%f18, %f603;
	ld.global.f32 	%f314, [%rd30+-8];
	ld.global.f32 	%f315, [%rd30+-4];
	ld.global.f32 	%f316, [%rd30];
	ld.global.f32 	%f317, [%rd30+4];
	sub.f32 	%f318, %f219, %f314;
	sub.f32 	%f319, %f220, %f315;
	sub.f32 	%f320, %f221, %f316;
	mul.f32 	%f321, %f223, %f319;
	fma.rn.f32 	%f322, %f222, %f318, %f321;
	fma.rn.f32 	%f323, %f224, %f320, %f322;
	add.f32 	%f19, %f323, %f323;
	mul.f32 	%f324, %f319, %f319;
	fma.rn.f32 	%f325, %f318, %f318, %f324;
	fma.rn.f32 	%f326, %f320, %f320, %f325;
	mul.f32 	%f327, %f317, %f317;
	sub.f32 	%f328, %f326, %f327;
	mul.f32 	%f329, %f19, %f19;
	mul.f32 	%f330, %f12, %f328;
	sub.f32 	%f20, %f329, %f330;
	setp.leu.f32 	%p70, %f20, 0f00000000;
	mov.pred 	%p69, 0;
	mov.pred 	%p147, %p69;
	@%p70 bra 	$L__BB0_26;
	neg.f32 	%f331, %f19;
	sqrt.rn.f32 	%f21, %f20;
	sub.f32 	%f332, %f331, %f21;
	div.rn.f32 	%f603, %f332, %f13;
	setp.gt.f32 	%p72, %f603, 0f3A83126F;
	mov.pred 	%p71, -1;
	mov.pred 	%p147, %p71;
	@%p72 bra 	$L__BB0_26;
	sub.f32 	%f333, %f21, %f19;
	div.rn.f32 	%f23, %f333, %f13;
	setp.leu.f32 	%p74, %f23, 0f3A83126F;
	mov.f32 	%f603, %f18;
	mov.pred 	%p147, %p69;
	@%p74 bra 	$L__BB0_26;
	mov.f32 	%f603, %f23;
	mov.pred 	%p147, %p71;
$L__BB0_26:
	setp.lt.f32 	%p76, %f603, %f597;
	and.pred  	%p77, %p147, %p76;
	selp.f32 	%f597, %f603, %f597, %p77;
	selp.b32 	%r99, %r94, %r99, %p77;
	add.s32 	%r94, %r94, 1;
	add.s64 	%rd30, %rd30, 44;
	add.s32 	%r96, %r96, 1;
	setp.ne.s32 	%p78, %r96, 0;
	@%p78 bra 	$L__BB0_22;
$L__BB0_27:
	setp.lt.s32 	%p80, %r49, 1;
	mov.pred 	%p159, 0;
	@%p80 bra 	$L__BB0_51;
	and.b32  	%r14, %r49, 3;
	setp.lt.u32 	%p81, %r49, 4;
	mov.b16 	%rs20, 1;
	mov.b32 	%r105, 0;
	@%p81 bra 	$L__BB0_39;
	and.b32  	%r105, %r49, 2147483644;
	add.s64 	%rd32, %rd1, 88;
	mov.b16 	%rs20, 1;
	mov.b32 	%r102, 0;
$L__BB0_30:
	.pragma "nounroll";
	ld.global.f32 	%f59, [%rd32+-76];
	ld.global.f32 	%f60, [%rd32+-72];
	ld.global.f32 	%f61, [%rd32+-68];
	mul.f32 	%f337, %f223, %f60;
	fma.rn.f32 	%f338, %f222, %f59, %f337;
	fma.rn.f32 	%f62, %f224, %f61, %f338;
	abs.f32 	%f339, %f62;
	cvt.f64.f32 	%fd1, %f339;
	setp.leu.f64 	%p83, %fd1, 0d3EB0C6F7A0B5ED8D;
	mov.pred 	%p152, 0;
	@%p83 bra 	$L__BB0_32;
	ld.global.f32 	%f340, [%rd32+-80];
	ld.global.f32 	%f341, [%rd32+-84];
	ld.global.f32 	%f342, [%rd32+-88];
	sub.f32 	%f343, %f342, %f219;
	sub.f32 	%f344, %f341, %f220;
	sub.f32 	%f345, %f340, %f221;
	mul.f32 	%f346, %f59, %f343;
	fma.rn.f32 	%f347, %f60, %f344, %f346;
	fma.rn.f32 	%f348, %f61, %f345, %f347;
	div.rn.f32 	%f606, %f348, %f62;
	setp.ge.f32 	%p152, %f606, 0f00000000;
$L__BB0_32:
	setp.lt.f32 	%p85, %f606, %f597;
	and.pred  	%p8, %p152, %p85;
	ld.global.f32 	%f65, [%rd32+-32];
	ld.global.f32 	%f66, [%rd32+-28];
	ld.global.f32 	%f67, [%rd32+-24];
	mul.f32 	%f349, %f223, %f66;
	fma.rn.f32 	%f350, %f222, %f65, %f349;
	fma.rn.f32 	%f68, %f224, %f67, %f350;
	abs.f32 	%f351, %f68;
	cvt.f64.f32 	%fd2, %f351;
	setp.leu.f64 	%p86, %fd2, 0d3EB0C6F7A0B5ED8D;
	mov.pred 	%p153, 0;
	mov.f32 	%f607, %f606;
	@%p86 bra 	$L__BB0_34;
	ld.global.f32 	%f352, [%rd32+-36];
	ld.global.f32 	%f353, [%rd32+-40];
	ld.global.f32 	%f354, [%rd32+-44];
	sub.f32 	%f355, %f354, %f219;
	sub.f32 	%f356, %f353, %f220;
	sub.f32 	%f357, %f352, %f221;
	mul.f32 	%f358, %f65, %f355;
	fma.rn.f32 	%f359, %f66, %f356, %f358;
	fma.rn.f32 	%f360, %f67, %f357, %f359;
	div.rn.f32 	%f607, %f360, %f68;
	setp.ge.f32 	%p153, %f607, 0f00000000;
$L__BB0_34:
	selp.f32 	%f361, %f606, %f597, %p8;
	setp.lt.f32 	%p88, %f607, %f361;
	and.pred  	%p11, %p153, %p88;
	selp.b32 	%r27, %r102, %r99, %p8;
	ld.global.f32 	%f72, [%rd32+12];
	ld.global.f32 	%f73, [%rd32+16];
	ld.global.f32 	%f74, [%rd32+20];
	mul.f32 	%f362, %f223, %f73;
	fma.rn.f32 	%f363, %f222, %f72, %f362;
	fma.rn.f32 	%f75, %f224, %f74, %f363;
	abs.f32 	%f364, %f75;
	cvt.f64.f32 	%fd3, %f364;
	setp.leu.f64 	%p89, %fd3, 0d3EB0C6F7A0B5ED8D;
	mov.pred 	%p154, 0;
	mov.f32 	%f606, %f607;
	@%p89 bra 	$L__BB0_36;
	ld.global.f32 	%f365, [%rd32+8];
	ld.global.f32 	%f366, [%rd32+4];
	ld.global.f32 	%f367, [%rd32];
	sub.f32 	%f368, %f367, %f219;
	sub.f32 	%f369, %f366, %f220;
	sub.f32 	%f370, %f365, %f221;
	mul.f32 	%f371, %f72, %f368;
	fma.rn.f32 	%f372, %f73, %f369, %f371;
	fma.rn.f32 	%f373, %f74, %f370, %f372;
	div.rn.f32 	%f606, %f373, %f75;
	setp.ge.f32 	%p154, %f606, 0f00000000;
$L__BB0_36:
	selp.f32 	%f374, %f607, %f361, %p11;
	add.s32 	%r62, %r102, 1;
	setp.lt.f32 	%p91, %f606, %f374;
	and.pred  	%p14, %p154, %p91;
	selp.f32 	%f78, %f606, %f374, %p14;
	add.s32 	%r28, %r102, 2;
	selp.b32 	%r29, %r62, %r27, %p11;
	ld.global.f32 	%f79, [%rd32+56];
	ld.global.f32 	%f80, [%rd32+60];
	ld.global.f32 	%f81, [%rd32+64];
	mul.f32 	%f376, %f223, %f80;
	fma.rn.f32 	%f377, %f222, %f79, %f376;
	fma.rn.f32 	%f82, %f224, %f81, %f377;
	abs.f32 	%f378, %f82;
	cvt.f64.f32 	%fd4, %f378;
	setp.leu.f64 	%p92, %fd4, 0d3EB0C6F7A0B5ED8D;
	mov.pred 	%p155, 0;
	@%p92 bra 	$L__BB0_38;
	ld.global.f32 	%f379, [%rd32+52];
	ld.global.f32 	%f380, [%rd32+48];
	ld.global.f32 	%f381, [%rd32+44];
	sub.f32 	%f382, %f381, %f219;
	sub.f32 	%f383, %f380, %f220;
	sub.f32 	%f384, %f379, %f221;
	mul.f32 	%f385, %f79, %f382;
	fma.rn.f32 	%f386, %f80, %f383, %f385;
	fma.rn.f32 	%f387, %f81, %f384, %f386;
	div.rn.f32 	%f606, %f387, %f82;
	setp.ge.f32 	%p155, %f606, 0f00000000;
$L__BB0_38:
	setp.lt.f32 	%p93, %f606, %f78;
	and.pred  	%p94, %p155, %p93;
	selp.f32 	%f597, %f606, %f78, %p94;
	add.s32 	%r63, %r28, 1;
	selp.b32 	%r64, %r28, %r29, %p14;
	selp.b32 	%r99, %r63, %r64, %p94;
	selp.b16 	%rs13, 0, %rs20, %p8;
	selp.b16 	%rs14, 0, %rs13, %p11;
	selp.b16 	%rs15, 0, %rs14, %p14;
	selp.b16 	%rs20, 0, %rs15, %p94;
	add.s64 	%rd32, %rd32, 176;
	add.s32 	%r102, %r28, 2;
	setp.ne.s32 	%p95, %r102, %r105;
	@%p95 bra 	$L__BB0_30;
$L__BB0_39:
	setp.eq.s32 	%p96, %r14, 0;
	@%p96 bra 	$L__BB0_50;
	setp.eq.s32 	%p97, %r14, 1;
	@%p97 bra 	$L__BB0_46;
	mul.lo.s32 	%r35, %r105, 11;
	mul.wide.u32 	%rd21, %r35, 4;
	add.s64 	%rd12, %rd1, %rd21;
	ld.global.f32 	%f89, [%rd12+12];
	ld.global.f32 	%f90, [%rd12+16];
	ld.global.f32 	%f91, [%rd12+20];
	mul.f32 	%f389, %f223, %f90;
	fma.rn.f32 	%f390, %f222, %f89, %f389;
	fma.rn.f32 	%f92, %f224, %f91, %f390;
	abs.f32 	%f391, %f92;
	cvt.f64.f32 	%fd5, %f391;
	setp.leu.f64 	%p99, %fd5, 0d3EB0C6F7A0B5ED8D;
	mov.pred 	%p156, 0;
	@%p99 bra 	$L__BB0_43;
	ld.global.f32 	%f392, [%rd12+8];
	ld.global.f32 	%f393, [%rd12+4];
	ld.global.f32 	%f394, [%rd12];
	sub.f32 	%f395, %f394, %f219;
	sub.f32 	%f396, %f393, %f220;
	sub.f32 	%f397, %f392, %f221;
	mul.f32 	%f398, %f89, %f395;
	fma.rn.f32 	%f399, %f90, %f396, %f398;
	fma.rn.f32 	%f400, %f91, %f397, %f399;
	div.rn.f32 	%f606, %f400, %f92;
	setp.ge.f32 	%p156, %f606, 0f00000000;
$L__BB0_43:
	setp.lt.f32 	%p101, %f606, %f597;
	and.pred  	%p19, %p156, %p101;
	add.s32 	%r66, %r35, 11;
	mul.wide.u32 	%rd22, %r66, 4;
	add.s64 	%rd13, %rd1, %rd22;
	ld.global.f32 	%f95, [%rd13+12];
	ld.global.f32 	%f96, [%rd13+16];
	ld.global.f32 	%f97, [%rd13+20];
	mul.f32 	%f401, %f223, %f96;
	fma.rn.f32 	%f402, %f222, %f95, %f401;
	fma.rn.f32 	%f98, %f224, %f97, %f402;
	abs.f32 	%f403, %f98;
	cvt.f64.f32 	%fd6, %f403;
	setp.leu.f64 	%p102, %fd6, 0d3EB0C6F7A0B5ED8D;
	mov.pred 	%p157, 0;
	mov.f32 	%f614, %f606;
	@%p102 bra 	$L__BB0_45;
	ld.global.f32 	%f404, [%rd13+8];
	ld.global.f32 	%f405, [%rd13+4];
	ld.global.f32 	%f406, [%rd13];
	sub.f32 	%f407, %f406, %f219;
	sub.f32 	%f408, %f405, %f220;
	sub.f32 	%f409, %f404, %f221;
	mul.f32 	%f410, %f95, %f407;
	fma.rn.f32 	%f411, %f96, %f408, %f410;
	fma.rn.f32 	%f412, %f97, %f409, %f411;
	div.rn.f32 	%f614, %f412, %f98;
	setp.ge.f32 	%p157, %f614, 0f00000000;
$L__BB0_45:
	selp.f32 	%f413, %f606, %f597, %p19;
	setp.lt.f32 	%p103, %f614, %f413;
	and.pred  	%p104, %p157, %p103;
	selp.f32 	%f597, %f614, %f413, %p104;
	add.s32 	%r67, %r105, 1;
	selp.b32 	%r68, %r105, %r99, %p19;
	selp.b32 	%r99, %r67, %r68, %p104;
	selp.b16 	%rs17, 0, %rs20, %p19;
	selp.b16 	%rs20, 0, %rs17, %p104;
	add.s32 	%r105, %r105, 2;
	mov.f32 	%f606, %f614;
$L__BB0_46:
	and.b32  	%r69, %r49, 1;
	setp.eq.b32 	%p105, %r69, 1;
	not.pred 	%p106, %p105;
	@%p106 bra 	$L__BB0_50;
	mul.lo.s32 	%r70, %r105, 11;
	mul.wide.u32 	%rd23, %r70, 4;
	add.s64 	%rd14, %rd1, %rd23;
	ld.global.f32 	%f105, [%rd14+12];
	ld.global.f32 	%f106, [%rd14+16];
	ld.global.f32 	%f107, [%rd14+20];
	mul.f32 	%f415, %f223, %f106;
	fma.rn.f32 	%f416, %f222, %f105, %f415;
	fma.rn.f32 	%f108, %f224, %f107, %f416;
	abs.f32 	%f417, %f108;
	cvt.f64.f32 	%fd7, %f417;
	setp.leu.f64 	%p108, %fd7, 0d3EB0C6F7A0B5ED8D;
	mov.pred 	%p158, 0;
	@%p108 bra 	$L__BB0_49;
	ld.global.f32 	%f418, [%rd14+8];
	ld.global.f32 	%f419, [%rd14+4];
	ld.global.f32 	%f420, [%rd14];
	sub.f32 	%f421, %f420, %f219;
	sub.f32 	%f422, %f419, %f220;
	sub.f32 	%f423, %f418, %f221;
	mul.f32 	%f424, %f105, %f421;
	fma.rn.f32 	%f425, %f106, %f422, %f424;
	fma.rn.f32 	%f426, %f107, %f423, %f425;
	div.rn.f32 	%f606, %f426, %f108;
	setp.ge.f32 	%p158, %f606, 0f00000000;
$L__BB0_49:
	setp.lt.f32 	%p109, %f606, %f597;
	and.pred  	%p110, %p158, %p109;
	selp.f32 	%f597, %f606, %f597, %p110;
	selp.b32 	%r99, %r105, %r99, %p110;
	selp.b16 	%rs20, 0, %rs20, %p110;
$L__BB0_50:
	and.b16  	%rs18, %rs20, 255;
	setp.eq.s16 	%p159, %rs18, 0;
$L__BB0_51:
	setp.ne.s32 	%p111, %r99, -1;
	@%p111 bra 	$L__BB0_53;
	add.f32 	%f588, %f223, 0f3F800000;
	mul.f32 	%f589, %f588, 0f3F000000;
	mul.f32 	%f590, %f589, 0f3F000000;
	mov.f32 	%f650, 0f3F800000;
	sub.f32 	%f648, %f650, %f590;
	fma.rn.f32 	%f649, %f589, 0fBE99999A, 0f3F800000;
	bra.uni 	$L__BB0_85;
$L__BB0_53:
	fma.rn.f32 	%f118, %f222, %f597, %f219;
	fma.rn.f32 	%f119, %f223, %f597, %f220;
	fma.rn.f32 	%f120, %f224, %f597, %f221;
	@%p159 bra 	$L__BB0_57;
	mul.lo.s32 	%r71, %r99, 11;
	mul.wide.s32 	%rd24, %r71, 4;
	add.s64 	%rd15, %rd2, %rd24;
	ld.global.f32 	%f427, [%rd15];
	ld.global.f32 	%f428, [%rd15+4];
	ld.global.f32 	%f429, [%rd15+8];
	sub.f32 	%f624, %f118, %f427;
	sub.f32 	%f625, %f119, %f428;
	sub.f32 	%f626, %f120, %f429;
	mul.f32 	%f430, %f625, %f625;
	fma.rn.f32 	%f431, %f624, %f624, %f430;
	fma.rn.f32 	%f432, %f626, %f626, %f431;
	sqrt.rn.f32 	%f124, %f432;
	setp.leu.f32 	%p112, %f124, 0f00000000;
	@%p112 bra 	$L__BB0_56;
	div.rn.f32 	%f624, %f624, %f124;
	div.rn.f32 	%f625, %f625, %f124;
	div.rn.f32 	%f626, %f626, %f124;
$L__BB0_56:
	ld.global.f32 	%f629, [%rd15+16];
	ld.global.f32 	%f630, [%rd15+20];
	ld.global.f32 	%f631, [%rd15+24];
	ld.global.f32 	%f628, [%rd15+28];
	ld.global.f32 	%f627, [%rd15+32];
	bra.uni 	$L__BB0_58;
$L__BB0_57:
	mul.lo.s32 	%r72, %r99, 11;
	mul.wide.s32 	%rd25, %r72, 4;
	add.s64 	%rd26, %rd1, %rd25;
	ld.global.f32 	%f624, [%rd26+12];
	ld.global.f32 	%f625, [%rd26+16];
	ld.global.f32 	%f626, [%rd26+20];
	cvt.rmi.f32.f32 	%f433, %f118;
	cvt.rzi.s32.f32 	%r73, %f433;
	cvt.rmi.f32.f32 	%f434, %f120;
	cvt.rzi.s32.f32 	%r74, %f434;
	add.s32 	%r75, %r73, %r74;
	and.b32  	%r76, %r75, 1;
	setp.eq.b32 	%p113, %r76, 1;
	selp.f32 	%f629, 0f3F666666, 0f3DCCCCCD, %p113;
	ld.global.f32 	%f628, [%rd26+36];
	ld.global.f32 	%f627, [%rd26+40];
	mov.f32 	%f630, %f629;
	mov.f32 	%f631, %f629;
$L__BB0_58:
	mov.f32 	%f435, 0f40A00000;
	sub.f32 	%f632, %f435, %f118;
	sub.f32 	%f633, %f435, %f119;
	sub.f32 	%f634, %f435, %f120;
	mul.f32 	%f436, %f633, %f633;
	fma.rn.f32 	%f437, %f632, %f632, %f436;
	fma.rn.f32 	%f438, %f634, %f634, %f437;
	sqrt.rn.f32 	%f158, %f438;
	setp.leu.f32 	%p114, %f158, 0f00000000;
	@%p114 bra 	$L__BB0_60;
	div.rn.f32 	%f632, %f632, %f158;
	div.rn.f32 	%f633, %f633, %f158;
	div.rn.f32 	%f634, %f634, %f158;
$L__BB0_60:
	neg.f32 	%f635, %f222;
	neg.f32 	%f636, %f223;
	neg.f32 	%f637, %f224;
	mul.f32 	%f439, %f223, %f223;
	fma.rn.f32 	%f440, %f222, %f222, %f439;
	fma.rn.f32 	%f441, %f224, %f224, %f440;
	sqrt.rn.f32 	%f168, %f441;
	setp.leu.f32 	%p115, %f168, 0f00000000;
	@%p115 bra 	$L__BB0_62;
	div.rn.f32 	%f635, %f635, %f168;
	div.rn.f32 	%f636, %f636, %f168;
	div.rn.f32 	%f637, %f637, %f168;
$L__BB0_62:
	setp.lt.s32 	%p116, %r48, 1;
	@%p116 bra 	$L__BB0_70;
	mul.f32 	%f444, %f633, %f633;
	fma.rn.f32 	%f445, %f632, %f632, %f444;
	fma.rn.f32 	%f446, %f634, %f634, %f445;
	mul.f32 	%f175, %f446, 0f40800000;
	add.f32 	%f176, %f446, %f446;
	mov.b32 	%r112, 0;
$L__BB0_64:
	mul.lo.s32 	%r78, %r112, 11;
	mul.wide.u32 	%rd27, %r78, 4;
	add.s64 	%rd28, %rd2, %rd27;
	ld.global.f32 	%f447, [%rd28];
	ld.global.f32 	%f448, [%rd28+4];
	ld.global.f32 	%f449, [%rd28+8];
	ld.global.f32 	%f450, [%rd28+12];
	fma.rn.f32 	%f451, %f624, 0f3A83126F, %f118;
	sub.f32 	%f452, %f451, %f447;
	fma.rn.f32 	%f453, %f625, 0f3A83126F, %f119;
	sub.f32 	%f454, %f453, %f448;
	fma.rn.f32 	%f455, %f626, 0f3A83126F, %f120;
	sub.f32 	%f456, %f455, %f449;
	mul.f32 	%f457, %f633, %f454;
	fma.rn.f32 	%f458, %f632, %f452, %f457;
	fma.rn.f32 	%f459, %f634, %f456, %f458;
	add.f32 	%f179, %f459, %f459;
	mul.f32 	%f460, %f454, %f454;
	fma.rn.f32 	%f461, %f452, %f452, %f460;
	fma.rn.f32 	%f462, %f456, %f456, %f461;
	mul.f32 	%f463, %f450, %f450;
	sub.f32 	%f464, %f462, %f463;
	mul.f32 	%f465, %f179, %f179;
	mul.f32 	%f466, %f175, %f464;
	sub.f32 	%f180, %f465, %f466;
	setp.leu.f32 	%p118, %f180, 0f00000000;
	mov.pred 	%p117, 0;
	mov.pred 	%p160, %p117;
	@%p118 bra 	$L__BB0_68;
	neg.f32 	%f467, %f179;
	sqrt.rn.f32 	%f181, %f180;
	sub.f32 	%f468, %f467, %f181;
	div.rn.f32 	%f640, %f468, %f176;
	setp.gt.f32 	%p120, %f640, 0f3A83126F;
	mov.pred 	%p119, -1;
	mov.pred 	%p160, %p119;
	@%p120 bra 	$L__BB0_68;
	sub.f32 	%f469, %f181, %f179;
	div.rn.f32 	%f183, %f469, %f176;
	setp.leu.f32 	%p122, %f183, 0f3A83126F;
	mov.f32 	%f640, %f639;
	mov.pred 	%p160, %p117;
	@%p122 bra 	$L__BB0_68;
	mov.f32 	%f640, %f183;
	mov.pred 	%p160, %p119;
$L__BB0_68:
	setp.gt.f32 	%p124, %f640, 0f3A83126F;
	and.pred  	%p125, %p160, %p124;
	mov.f32 	%f643, 0f3F000000;
	@%p125 bra 	$L__BB0_76;
	add.s32 	%r112, %r112, 1;
	setp.ne.s32 	%p126, %r112, %r48;
	mov.f32 	%f639, %f640;
	@%p126 bra 	$L__BB0_64;
$L__BB0_70:
	setp.lt.s32 	%p127, %r49, 1;
	mov.f32 	%f471, 0f3F800000;
	mov.f32 	%f643, %f471;
	@%p127 bra 	$L__BB0_76;
	mov.b32 	%r113, 0;
	bra.uni 	$L__BB0_73;
$L__BB0_72:
	add.s32 	%r113, %r113, 1;
	setp.eq.s32 	%p133, %r113, %r49;
	mov.f32 	%f643, %f471;
	@%p133 bra 	$L__BB0_76;
$L__BB0_73:
	mul.lo.s32 	%r80, %r113, 11;
	mul.wide.u32 	%rd29, %r80, 4;
	add.s64 	%rd16, %rd1, %rd29;
	ld.global.f32 	%f186, [%rd16+12];
	ld.global.f32 	%f187, [%rd16+16];
	ld.global.f32 	%f188, [%rd16+20];
	mul.f32 	%f472, %f633, %f187;
	fma.rn.f32 	%f473, %f632, %f186, %f472;
	fma.rn.f32 	%f189, %f634, %f188, %f473;
	abs.f32 	%f474, %f189;
	cvt.f64.f32 	%fd8, %f474;
	setp.leu.f64 	%p129, %fd8, 0d3EB0C6F7A0B5ED8D;
	mov.pred 	%p161, 0;
	@%p129 bra 	$L__BB0_75;
	ld.global.f32 	%f475, [%rd16+8];
	ld.global.f32 	%f476, [%rd16+4];
	ld.global.f32 	%f477, [%rd16];
	fma.rn.f32 	%f478, %f624, 0f3A83126F, %f118;
	sub.f32 	%f479, %f477, %f478;
	fma.rn.f32 	%f480, %f625, 0f3A83126F, %f119;
	sub.f32 	%f481, %f476, %f480;
	fma.rn.f32 	%f482, %f626, 0f3A83126F, %f120;
	sub.f32 	%f483, %f475, %f482;
	mul.f32 	%f484, %f186, %f479;
	fma.rn.f32 	%f485, %f187, %f481, %f484;
	fma.rn.f32 	%f486, %f188, %f483, %f485;
	div.rn.f32 	%f640, %f486, %f189;
	setp.ge.f32 	%p161, %f640, 0f00000000;
$L__BB0_75:
	setp.leu.f32 	%p130, %f640, 0f3A83126F;
	not.pred 	%p131, %p161;
	mov.f32 	%f643, 0f3F000000;
	or.pred  	%p132, %p131, %p130;
	@%p132 bra 	$L__BB0_72;
$L__BB0_76:
	mul.f32 	%f489, %f625, %f633;
	fma.rn.f32 	%f490, %f624, %f632, %f489;
	fma.rn.f32 	%f193, %f626, %f634, %f490;
	add.f32 	%f491, %f193, %f193;
	mul.f32 	%f492, %f624, %f491;
	mul.f32 	%f493, %f625, %f491;
	mul.f32 	%f494, %f626, %f491;
	sub.f32 	%f644, %f492, %f632;
	sub.f32 	%f645, %f493, %f633;
	sub.f32 	%f646, %f494, %f634;
	mul.f32 	%f495, %f645, %f645;
	fma.rn.f32 	%f496, %f644, %f644, %f495;
	fma.rn.f32 	%f497, %f646, %f646, %f496;
	sqrt.rn.f32 	%f197, %f497;
	setp.leu.f32 	%p134, %f197, 0f00000000;
	@%p134 bra 	$L__BB0_78;
	div.rn.f32 	%f644, %f644, %f197;
	div.rn.f32 	%f645, %f645, %f197;
	div.rn.f32 	%f646, %f646, %f197;
$L__BB0_78:
	mul.f32 	%f499, %f636, %f645;
	fma.rn.f32 	%f500, %f635, %f644, %f499;
	fma.rn.f32 	%f501, %f637, %f646, %f500;
	max.f32 	%f204, %f501, 0f00000000;
	abs.f32 	%f205, %f204;
	setp.eq.f32 	%p135, %f204, 0f3F800000;
	mov.f32 	%f647, 0f3F800000;
	@%p135 bra 	$L__BB0_83;
	setp.num.f32 	%p136, %f205, %f205;
	@%p136 bra 	$L__BB0_81;
	mov.f32 	%f557, 0f42000000;
	add.rn.f32 	%f647, %f204, %f557;
	bra.uni 	$L__BB0_83;
$L__BB0_81:
	setp.lt.f32 	%p137, %f205, 0f00800000;
	mul.f32 	%f502, %f205, 0f4B800000;
	selp.f32 	%f503, %f502, %f205, %p137;
	mov.b32 	%r81, %f503;
	add.s32 	%r82, %r81, -1060439283;
	and.b32  	%r83, %r82, -8388608;
	sub.s32 	%r84, %r81, %r83;
	mov.b32 	%f504, %r84;
	cvt.rn.f32.s32 	%f505, %r83;
	selp.f32 	%f506, 0fC1C00000, 0f00000000, %p137;
	fma.rn.f32 	%f507, %f505, 0f34000000, %f506;
	add.f32 	%f508, %f504, 0fBF800000;
	add.f32 	%f509, %f504, 0f3F800000;
	rcp.approx.ftz.f32 	%f510, %f509;
	add.f32 	%f511, %f508, %f508;
	mul.f32 	%f512, %f511, %f510;
	mul.f32 	%f513, %f512, %f512;
	neg.f32 	%f514, %f512;
	sub.f32 	%f515, %f508, %f512;
	add.f32 	%f516, %f515, %f515;
	fma.rn.f32 	%f517, %f514, %f508, %f516;
	mul.rn.f32 	%f518, %f510, %f517;
	fma.rn.f32 	%f519, %f513, 0f3A2C32E4, 0f3B52E7DB;
	fma.rn.f32 	%f520, %f519, %f513, 0f3C93BB73;
	fma.rn.f32 	%f521, %f520, %f513, 0f3DF6384F;
	mul.rn.f32 	%f522, %f521, %f513;
	fma.rn.f32 	%f523, %f512, 0f3FB8AA3B, %f507;
	mul.f32 	%f524, %f522, 0f40400000;
	sub.f32 	%f525, %f507, %f523;
	fma.rn.f32 	%f526, %f512, 0f3FB8AA3B, %f525;
	fma.rn.f32 	%f527, %f518, 0f3FB8AA3B, %f526;
	fma.rn.f32 	%f528, %f512, 0f32A55E34, %f527;
	fma.rn.f32 	%f529, %f524, %f518, %f528;
	fma.rn.f32 	%f530, %f522, %f512, %f529;
	add.rn.f32 	%f531, %f523, %f530;
	mov.f32 	%f532, 0f42000000;
	mul.rn.f32 	%f533, %f531, %f532;
	cvt.rni.f32.f32 	%f534, %f533;
	sub.f32 	%f535, %f533, %f534;
	neg.f32 	%f536, %f533;
	fma.rn.f32 	%f537, %f531, 0f42000000, %f536;
	neg.f32 	%f538, %f523;
	add.rn.f32 	%f539, %f531, %f538;
	neg.f32 	%f540, %f539;
	add.rn.f32 	%f541, %f530, %f540;
	fma.rn.f32 	%f542, %f541, 0f42000000, %f537;
	add.f32 	%f543, %f535, %f542;
	setp.gt.f32 	%p138, %f534, 0f00000000;
	selp.b32 	%r85, 0, -2097152000, %p138;
	setp.neu.f32 	%p139, %f204, 0f00000000;
	setp.neu.f32 	%p140, %f205, 0f7F800000;
	setp.lt.f32 	%p141, %f533, 0f00000000;
	selp.f32 	%f544, 0f00000000, 0f7F800000, %p141;
	abs.f32 	%f545, %f533;
	setp.gt.f32 	%p142, %f545, 0f43180000;
	cvt.rzi.s32.f32 	%r86, %f534;
	shl.b32 	%r87, %r86, 23;
	sub.s32 	%r88, %r87, %r85;
	mov.b32 	%f546, %r88;
	add.s32 	%r89, %r85, 2130706432;
	mov.b32 	%f547, %r89;
	fma.rn.f32 	%f548, %f543, 0f391FCB8E, 0f3AAF85ED;
	fma.rn.f32 	%f549, %f548, %f543, 0f3C1D9856;
	fma.rn.f32 	%f550, %f549, %f543, 0f3D6357BB;
	fma.rn.f32 	%f551, %f550, %f543, 0f3E75FDEC;
	fma.rn.f32 	%f552, %f551, %f543, 0f3F317218;
	fma.rn.f32 	%f553, %f552, %f543, 0f3F800000;
	mul.f32 	%f554, %f553, %f547;
	mul.f32 	%f555, %f554, %f546;
	selp.f32 	%f647, %f544, %f555, %p142;
	and.pred  	%p143, %p139, %p140;
	@%p143 bra 	$L__BB0_83;
	add.f32 	%f556, %f204, %f204;
	mov.b32 	%r90, %f556;
	and.b32  	%r91, %r90, 2147483647;
	mov.b32 	%f647, %r91;
$L__BB0_83:
	max.f32 	%f558, %f193, 0f00000000;
	mul.f32 	%f559, %f628, %f647;
	mul.f32 	%f560, %f629, %f558;
	fma.rn.f32 	%f561, %f629, 0f3DCCCCCD, %f560;
	mul.f32 	%f562, %f630, %f558;
	fma.rn.f32 	%f563, %f630, 0f3DCCCCCD, %f562;
	mul.f32 	%f564, %f631, %f558;
	fma.rn.f32 	%f565, %f631, 0f3DCCCCCD, %f564;
	fma.rn.f32 	%f648, %f643, %f559, %f561;
	fma.rn.f32 	%f649, %f643, %f559, %f563;
	fma.rn.f32 	%f650, %f643, %f559, %f565;
	setp.leu.f32 	%p144, %f627, 0f00000000;
	setp.eq.s32 	%p145, %r50, 5;
	or.pred  	%p146, %p145, %p144;
	@%p146 bra 	$L__BB0_85;
	mul.f32 	%f566, %f223, %f625;
	fma.rn.f32 	%f567, %f222, %f624, %f566;
	fma.rn.f32 	%f568, %f224, %f626, %f567;
	add.f32 	%f569, %f568, %f568;
	mul.f32 	%f570, %f624, %f569;
	mul.f32 	%f571, %f625, %f569;
	mul.f32 	%f572, %f626, %f569;
	sub.f32 	%f573, %f222, %f570;
	sub.f32 	%f574, %f223, %f571;
	sub.f32 	%f575, %f224, %f572;
	add.s32 	%r92, %r50, 1;
	{ // callseq 0, 0
	.param .align 16 .b8 param0[24];
	st.param.v4.f32 	[param0], {%f118, %f119, %f120, %f573};
	st.param.v2.f32 	[param0+16], {%f574, %f575};
	.param .b64 param1;
	st.param.b64 	[param1], %rd17;
	.param .b32 param2;
	st.param.b32 	[param2], %r48;
	.param .b64 param3;
	st.param.b64 	[param3], %rd18;
	.param .b32 param4;
	st.param.b32 	[param4], %r49;
	.param .b32 param5;
	st.param.b32 	[param5], %r92;
	.param .align 16 .b8 retval0[12];
	call.uni (retval0), 
	_Z9trace_ray3RayPfiS0_ii, 
	(
	param0, 
	param1, 
	param2, 
	param3, 
	param4, 
	param5
	);
	ld.param.v2.f32 	{%f576, %f577}, [retval0];
	ld.param.f32 	%f578, [retval0+8];
	} // callseq 0
	mov.f32 	%f582, 0f3F800000;
	sub.f32 	%f583, %f582, %f627;
	mul.f32 	%f584, %f627, %f576;
	mul.f32 	%f585, %f627, %f577;
	mul.f32 	%f586, %f627, %f578;
	fma.rn.f32 	%f648, %f583, %f648, %f584;
	fma.rn.f32 	%f649, %f583, %f649, %f585;
	fma.rn.f32 	%f650, %f583, %f650, %f586;
$L__BB0_85:
	st.param.v2.f32 	[func_retval0], {%f648, %f649};
	st.param.f32 	[func_retval0+8], %f650;
	ret;

}
	// .globl	ray_trace_kernel
.visible .entry ray_trace_kernel(
	.param .u64 .ptr .align 1 ray_trace_kernel_param_0,
	.param .u32 ray_trace_kernel_param_1,
	.param .u32 ray_trace_kernel_param_2,
	.param .u32 ray_trace_kernel_param_3,
	.param .u64 .ptr .align 1 ray_trace_kernel_param_4,
	.param .u32 ray_trace_kernel_param_5,
	.param .u64 .ptr .align 1 ray_trace_kernel_param_6,
	.param .u32 ray_trace_kernel_param_7
)
{
	.reg .pred 	%p<13>;
	.reg .b32 	%r<110>;
	.reg .b32 	%f<152>;
	.reg .b64 	%rd<7>;

	ld.param.u64 	%rd1, [ray_trace_kernel_param_0];
	ld.param.u32 	%r31, [ray_trace_kernel_param_1];
	ld.param.u32 	%r36, [ray_trace_kernel_param_2];
	ld.param.u32 	%r33, [ray_trace_kernel_param_3];
	ld.param.u64 	%rd2, [ray_trace_kernel_param_4];
	ld.param.u32 	%r34, [ray_trace_kernel_param_5];
	ld.param.u64 	%rd3, [ray_trace_kernel_param_6];
	ld.param.u32 	%r35, [ray_trace_kernel_param_7];
	mov.u32 	%r37, %ctaid.x;
	mov.u32 	%r38, %ntid.x;
	mov.u32 	%r39, %tid.x;
	mad.lo.s32 	%r1, %r37, %r38, %r39;
	mov.u32 	%r40, %ctaid.y;
	mov.u32 	%r41, %ntid.y;
	mov.u32 	%r42, %tid.y;
	mad.lo.s32 	%r43, %r40, %r41, %r42;
	setp.ge.s32 	%p1, %r1, %r31;
	setp.ge.s32 	%p2, %r43, %r36;
	or.pred  	%p3, %p1, %p2;
	@%p3 bra 	$L__BB1_14;
	mad.lo.s32 	%r3, %r31, %r43, %r1;
	xor.b32  	%r44, %r3, -1429050551;
	mul.lo.s32 	%r4, %r44, 1099087573;
	setp.gt.s32 	%p4, %r3, -1;
	selp.b32 	%r5, -644748465, -1947113066, %p4;
	setp.lt.s32 	%p5, %r33, 1;
	mov.f32 	%f142, 0f00000000;
	mov.f32 	%f141, %f142;
	mov.f32 	%f140, %f142;
	@%p5 bra 	$L__BB1_13;
	add.s32 	%r109, %r4, 5783321;
	xor.b32  	%r108, %r4, 362436069;
	add.s32 	%r107, %r4, 123456789;
	cvt.rn.f32.s32 	%f1, %r1;
	cvt.rn.f32.s32 	%f2, %r31;
	cvt.rn.f32.u32 	%f3, %r43;
	cvt.rn.f32.u32 	%f4, %r36;
	setp.eq.s32 	%p6, %r33, 1;
	add.s32 	%r45, %r5, %r4;
	add.s32 	%r106, %r45, 6615241;
	mov.f32 	%f140, 0f00000000;
	mov.f32 	%f141, %f140;
	mov.f32 	%f142, %f140;
	@%p6 bra 	$L__BB1_9;
	add.s32 	%r102, %r5, 521288629;
	xor.b32  	%r103, %r5, 88675123;
	add.s32 	%r100, %r45, 8064989;
	and.b32  	%r47, %r33, 2147483646;
	neg.s32 	%r99, %r47;
	mov.f32 	%f140, 0f00000000;
	mov.u32 	%r101, %r108;
	mov.u32 	%r105, %r107;
$L__BB1_4:
	mov.u32 	%r107, %r109;
	mov.u32 	%r106, %r100;
	shr.u32 	%r48, %r105, 2;
	xor.b32  	%r49, %r48, %r105;
	shl.b32 	%r50, %r107, 4;
	shl.b32 	%r51, %r49, 1;
	xor.b32  	%r52, %r50, %r51;
	xor.b32  	%r53, %r52, %r107;
	xor.b32  	%r108, %r53, %r49;
	add.s32 	%r54, %r106, %r108;
	add.s32 	%r55, %r54, -1087311;
	cvt.rn.f32.u32 	%f58, %r55;
	fma.rn.f32 	%f59, %f58, 0f2F800000, 0f2F000000;
	add.f32 	%f60, %f59, %f1;
	div.rn.f32 	%f61, %f60, %f2;
	shr.u32 	%r56, %r101, 2;
	xor.b32  	%r57, %r56, %r101;
	shl.b32 	%r58, %r108, 4;
	shl.b32 	%r59, %r57, 1;
	xor.b32  	%r60, %r59, %r58;
	xor.b32  	%r61, %r60, %r57;
	xor.b32  	%r22, %r61, %r108;
	add.s32 	%r62, %r106, %r22;
	add.s32 	%r63, %r62, -724874;
	cvt.rn.f32.u32 	%f62, %r63;
	fma.rn.f32 	%f63, %f62, 0f2F800000, 0f2F000000;
	add.f32 	%f64, %f63, %f3;
	div.rn.f32 	%f65, %f64, %f4;
	fma.rn.f32 	%f66, %f61, 0f40000000, 0fBF800000;
	mul.f32 	%f67, %f66, %f2;
	div.rn.f32 	%f134, %f67, %f4;
	fma.rn.f32 	%f68, %f65, 0f40000000, 0fBF800000;
	neg.f32 	%f135, %f68;
	mul.f32 	%f69, %f68, %f68;
	fma.rn.f32 	%f70, %f134, %f134, %f69;
	add.f32 	%f71, %f70, 0f3F800000;
	sqrt.rn.f32 	%f10, %f71;
	setp.leu.f32 	%p7, %f10, 0f00000000;
	mov.f32 	%f136, 0fBF800000;
	@%p7 bra 	$L__BB1_6;
	div.rn.f32 	%f134, %f134, %f10;
	div.rn.f32 	%f135, %f135, %f10;
	mov.f32 	%f72, 0fBF800000;
	div.rn.f32 	%f136, %f72, %f10;
$L__BB1_6:
	{ // callseq 1, 0
	.param .align 16 .b8 param0[24];
	st.param.v4.f32 	[param0], {0f00000000, 0f00000000, 0f00000000, %f134};
	st.param.v2.f32 	[param0+16], {%f135, %f136};
	.param .b64 param1;
	st.param.b64 	[param1], %rd2;
	.param .b32 param2;
	st.param.b32 	[param2], %r34;
	.param .b64 param3;
	st.param.b64 	[param3], %rd3;
	.param .b32 param4;
	st.param.b32 	[param4], %r35;
	.param .b32 param5;
	st.param.b32 	[param5], 0;
	.param .align 16 .b8 retval0[12];
	call.uni (retval0), 
	_Z9trace_ray3RayPfiS0_ii, 
	(
	param0, 
	param1, 
	param2, 
	param3, 
	param4, 
	param5
	);
	ld.param.v2.f32 	{%f74, %f75}, [retval0];
	ld.param.f32 	%f76, [retval0+8];
	} // callseq 1
	add.f32 	%f17, %f140, %f74;
	add.f32 	%f18, %f141, %f75;
	add.f32 	%f19, %f142, %f76;
	shr.u32 	%r64, %r102, 2;
	xor.b32  	%r65, %r64, %r102;
	shl.b32 	%r66, %r22, 4;
	shl.b32 	%r67, %r65, 1;
	xor.b32  	%r68, %r66, %r67;
	xor.b32  	%r69, %r68, %r22;
	xor.b32  	%r23, %r69, %r65;
	add.s32 	%r70, %r106, %r23;
	add.s32 	%r71, %r70, -362437;
	cvt.rn.f32.u32 	%f80, %r71;
	fma.rn.f32 	%f81, %f80, 0f2F800000, 0f2F000000;
	add.f32 	%f82, %f81, %f1;
	div.rn.f32 	%f83, %f82, %f2;
	shr.u32 	%r72, %r103, 2;
	xor.b32  	%r73, %r72, %r103;
	shl.b32 	%r74, %r23, 4;
	shl.b32 	%r75, %r73, 1;
	xor.b32  	%r76, %r75, %r74;
	xor.b32  	%r77, %r76, %r73;
	xor.b32  	%r109, %r77, %r23;
	add.s32 	%r78, %r106, %r109;
	cvt.rn.f32.u32 	%f84, %r78;
	fma.rn.f32 	%f85, %f84, 0f2F800000, 0f2F000000;
	add.f32 	%f86, %f85, %f3;
	div.rn.f32 	%f87, %f86, %f4;
	fma.rn.f32 	%f88, %f83, 0f40000000, 0fBF800000;
	mul.f32 	%f89, %f88, %f2;
	div.rn.f32 	%f137, %f89, %f4;
	fma.rn.f32 	%f90, %f87, 0f40000000, 0fBF800000;
	neg.f32 	%f138, %f90;
	mul.f32 	%f91, %f90, %f90;
	fma.rn.f32 	%f92, %f137, %f137, %f91;
	add.f32 	%f93, %f92, 0f3F800000;
	sqrt.rn.f32 	%f22, %f93;
	setp.leu.f32 	%p8, %f22, 0f00000000;
	mov.f32 	%f139, 0fBF800000;
	@%p8 bra 	$L__BB1_8;
	div.rn.f32 	%f137, %f137, %f22;
	div.rn.f32 	%f138, %f138, %f22;
	mov.f32 	%f94, 0fBF800000;
	div.rn.f32 	%f139, %f94, %f22;
$L__BB1_8:
	{ // callseq 2, 0
	.param .align 16 .b8 param0[24];
	st.param.v4.f32 	[param0], {0f00000000, 0f00000000, 0f00000000, %f137};
	st.param.v2.f32 	[param0+16], {%f138, %f139};
	.param .b64 param1;
	st.param.b64 	[param1], %rd2;
	.param .b32 param2;
	st.param.b32 	[param2], %r34;
	.param .b64 param3;
	st.param.b64 	[param3], %rd3;
	.param .b32 param4;
	st.param.b32 	[param4], %r35;
	.param .b32 param5;
	st.param.b32 	[param5], 0;
	.param .align 16 .b8 retval0[12];
	call.uni (retval0), 
	_Z9trace_ray3RayPfiS0_ii, 
	(
	param0, 
	param1, 
	param2, 
	param3, 
	param4, 
	param5
	);
	ld.param.v2.f32 	{%f95, %f96}, [retval0];
	ld.param.f32 	%f97, [retval0+8];
	} // callseq 2
	add.f32 	%f140, %f17, %f95;
	add.f32 	%f141, %f18, %f96;
	add.f32 	%f142, %f19, %f97;
	add.s32 	%r100, %r106, 1449748;
	add.s32 	%r99, %r99, 2;
	setp.ne.s32 	%p9, %r99, 0;
	mov.u32 	%r101, %r108;
	mov.u32 	%r102, %r22;
	mov.u32 	%r103, %r23;
	mov.u32 	%r105, %r107;
	@%p9 bra 	$L__BB1_4;
$L__BB1_9:
	and.b32  	%r79, %r33, 1;
	setp.eq.b32 	%p10, %r79, 1;
	not.pred 	%p11, %p10;
	@%p11 bra 	$L__BB1_13;
	shr.u32 	%r80, %r107, 2;
	xor.b32  	%r81, %r80, %r107;
	shl.b32 	%r82, %r109, 4;
	shl.b32 	%r83, %r81, 1;
	xor.b32  	%r84, %r82, %r83;
	xor.b32  	%r85, %r84, %r109;
	xor.b32  	%r86, %r85, %r81;
	add.s32 	%r87, %r106, %r86;
	add.s32 	%r88, %r87, 362437;
	cvt.rn.f32.u32 	%f102, %r88;
	fma.rn.f32 	%f103, %f102, 0f2F800000, 0f2F000000;
	add.f32 	%f104, %f103, %f1;
	div.rn.f32 	%f105, %f104, %f2;
	shr.u32 	%r89, %r108, 2;
	xor.b32  	%r90, %r89, %r108;
	shl.b32 	%r91, %r86, 4;
	shl.b32 	%r92, %r90, 1;
	xor.b32  	%r93, %r92, %r91;
	xor.b32  	%r94, %r93, %r90;
	xor.b32  	%r95, %r94, %r86;
	add.s32 	%r96, %r106, %r95;
	add.s32 	%r97, %r96, 724874;
	cvt.rn.f32.u32 	%f106, %r97;
	fma.rn.f32 	%f107, %f106, 0f2F800000, 0f2F000000;
	add.f32 	%f108, %f107, %f3;
	div.rn.f32 	%f109, %f108, %f4;
	fma.rn.f32 	%f110, %f105, 0f40000000, 0fBF800000;
	mul.f32 	%f111, %f110, %f2;
	div.rn.f32 	%f146, %f111, %f4;
	fma.rn.f32 	%f112, %f109, 0f40000000, 0fBF800000;
	neg.f32 	%f147, %f112;
	mul.f32 	%f113, %f112, %f112;
	fma.rn.f32 	%f114, %f146, %f146, %f113;
	add.f32 	%f115, %f114, 0f3F800000;
	sqrt.rn.f32 	%f40, %f115;
	setp.leu.f32 	%p12, %f40, 0f00000000;
	mov.f32 	%f148, 0fBF800000;
	@%p12 bra 	$L__BB1_12;
	div.rn.f32 	%f146, %f146, %f40;
	div.rn.f32 	%f147, %f147, %f40;
	mov.f32 	%f116, 0fBF800000;
	div.rn.f32 	%f148, %f116, %f40;
$L__BB1_12:
	{ // callseq 3, 0
	.param .align 16 .b8 param0[24];
	st.param.v4.f32 	[param0], {0f00000000, 0f00000000, 0f00000000, %f146};
	st.param.v2.f32 	[param0+16], {%f147, %f148};
	.param .b64 param1;
	st.param.b64 	[param1], %rd2;
	.param .b32 param2;
	st.param.b32 	[param2], %r34;
	.param .b64 param3;
	st.param.b64 	[param3], %rd3;
	.param .b32 param4;
	st.param.b32 	[param4], %r35;
	.param .b32 param5;
	st.param.b32 	[param5], 0;
	.param .align 16 .b8 retval0[12];
	call.uni (retval0), 
	_Z9trace_ray3RayPfiS0_ii, 
	(
	param0, 
	param1, 
	param2, 
	param3, 
	param4, 
	param5
	);
	ld.param.v2.f32 	{%f117, %f118}, [retval0];
	ld.param.f32 	%f119, [retval0+8];
	} // callseq 3
	add.f32 	%f140, %f140, %f117;
	add.f32 	%f141, %f141, %f118;
	add.f32 	%f142, %f142, %f119;
$L__BB1_13:
	cvt.rn.f32.s32 	%f123, %r33;
	rcp.rn.f32 	%f124, %f123;
	mul.f32 	%f125, %f124, %f140;
	mul.f32 	%f126, %f124, %f141;
	mul.f32 	%f127, %f124, %f142;
	mul.lo.s32 	%r98, %r3, 3;
	min.f32 	%f128, %f125, 0f3F800000;
	cvta.to.global.u64 	%rd4, %rd1;
	mul.wide.s32 	%rd5, %r98, 4;
	add.s64 	%rd6, %rd4, %rd5;
	st.global.f32 	[%rd6], %f128;
	min.f32 	%f129, %f126, 0f3F800000;
	st.global.f32 	[%rd6+4], %f129;
	min.f32 	%f130, %f127, 0f3F800000;
	st.global.f32 	[%rd6+8], %f130;
$L__BB1_14:
	ret;

}


// ===== COMPILED SASS (sm_100) =====

	.target	sm_100

	.elftype	@"ET_EXEC"


//--------------------- .note.nv.tkinfo           --------------------------
	.section	.note.nv.tkinfo,"",@"SHT_NOTE"
	.sectionflags	@"SHF_NOTE_NV_TKINFO"
	.tkinfo
        /*0018*/ 	.word	0x00000002
        /*0030*/ 	.string	""
        /*0030*/ 	.string	"ptxas"
        /*0030*/ 	.string	"Cuda compilation tools, release 13.0, V13.0.88"
        /*0030*/ 	.string	"Build cuda_13.0.r13.0/compiler.36424714_0"
        /*0030*/ 	.string	"-arch sm_100 -m 64 "



//--------------------- .note.nv.cuinfo           --------------------------
	.section	.note.nv.cuinfo,"",@"SHT_NOTE"
	.sectionflags	@"SHF_NOTE_NV_CUINFO"
        /*0018*/ 	.short	0x0002
        /*001a*/ 	.short	0x0064
        /*001c*/ 	.short	0x0082
	.zero		2


//--------------------- .nv.info                  --------------------------
	.section	.nv.info,"",@"SHT_CUDA_INFO"
	.align	4


	//----- nvinfo : EIATTR_REGCOUNT
	.align		4
        /*0000*/ 	.byte	0x04, 0x2f
        /*0002*/ 	.short	(.L_10 - .L_9)
	.align		4
.L_9:
        /*0004*/ 	.word	index@(ray_trace_kernel)
        /*0008*/ 	.word	0x00000058


	//----- nvinfo : EIATTR_FRAME_SIZE
	.align		4
.L_10:
        /*000c*/ 	.byte	0x04, 0x11
        /*000e*/ 	.short	(.L_12 - .L_11)
	.align		4
.L_11:
        /*0010*/ 	.word	index@($__internal_2_$__cuda_sm20_rcp_rn_f32_slowpath)
        /*0014*/ 	.word	0x00000008


	//----- nvinfo : EIATTR_FRAME_SIZE
	.align		4
.L_12:
        /*0018*/ 	.byte	0x04, 0x11
        /*001a*/ 	.short	(.L_14 - .L_13)
	.align		4
.L_13:
        /*001c*/ 	.word	index@($__internal_1_$__cuda_sm3x_div_rn_noftz_f32_slowpath)
        /*0020*/ 	.word	0x00000008


	//----- nvinfo : EIATTR_FRAME_SIZE
	.align		4
.L_14:
        /*0024*/ 	.byte	0x04, 0x11
        /*0026*/ 	.short	(.L_16 - .L_15)
	.align		4
.L_15:
        /*0028*/ 	.word	index@($__internal_0_$__cuda_sm20_sqrt_rn_f32_slowpath)
        /*002c*/ 	.word	0x00000008


	//----- nvinfo : EIATTR_FRAME_SIZE
	.align		4
.L_16:
        /*0030*/ 	.byte	0x04, 0x11
        /*0032*/ 	.short	(.L_18 - .L_17)
	.align		4
.L_17:
        /*0034*/ 	.word	index@($ray_trace_kernel$_Z9trace_ray3RayPfiS0_ii)
        /*0038*/ 	.word	0x00000008


	//----- nvinfo : EIATTR_FRAME_SIZE
	.align		4
.L_18:
        /*003c*/ 	.byte	0x04, 0x11
        /*003e*/ 	.short	(.L_20 - .L_19)
	.align		4
.L_19:
        /*0040*/ 	.word	index@(ray_trace_kernel)
        /*0044*/ 	.word	0x00000008


	//----- nvinfo : EIATTR_MIN_STACK_SIZE
	.align		4
.L_20:
        /*0048*/ 	.byte	0x04, 0x12
        /*004a*/ 	.short	(.L_22 - .L_21)
	.align		4
.L_21:
        /*004c*/ 	.word	index@(ray_trace_kernel)
        /*0050*/ 	.word	0x00000008
.L_22:


//--------------------- .nv.compat                --------------------------
	.section	.nv.compat,"",@"SHT_CUDA_COMPAT_INFO"
	.align	4
        /*0000*/ 	.byte	0x02, 0x09, 0x00, 0x00, 0x02, 0x02, 0x01, 0x00, 0x02, 0x05, 0x05, 0x00, 0x03, 0x07, 0x01, 0x01
        /*0010*/ 	.byte	0x02, 0x03, 0x00, 0x00, 0x02, 0x06, 0x01, 0x00, 0x04, 0x0b, 0x08, 0x00, 0x01, 0x00, 0x00, 0x00
        /*0020*/ 	.byte	0x00, 0x00, 0x00, 0x00


//--------------------- .nv.info.ray_trace_kernel --------------------------
	.section	.nv.info.ray_trace_kernel,"",@"SHT_CUDA_INFO"
	.sectionflags	@""
	.align	4


	//----- nvinfo : EIATTR_CUDA_API_VERSION
	.align		4
        /*0000*/ 	.byte	0x04, 0x37
        /*0002*/ 	.short	(.L_24 - .L_23)
.L_23:
        /*0004*/ 	.word	0x00000082


	//----- nvinfo : EIATTR_KPARAM_INFO
	.align		4
.L_24:
        /*0008*/ 	.byte	0x04, 0x17
        /*000a*/ 	.short	(.L_26 - .L_25)
.L_25:
        /*000c*/ 	.word	0x00000000
        /*0010*/ 	.short	0x0007
        /*0012*/ 	.short	0x0030
        /*0014*/ 	.byte	0x00, 0xf0, 0x11, 0x00


	//----- nvinfo : EIATTR_KPARAM_INFO
	.align		4
.L_26:
        /*0018*/ 	.byte	0x04, 0x17
        /*001a*/ 	.short	(.L_28 - .L_27)
.L_27:
        /*001c*/ 	.word	0x00000000
        /*0020*/ 	.short	0x0006
        /*0022*/ 	.short	0x0028
        /*0024*/ 	.byte	0x00, 0xf5, 0x21, 0x00


	//----- nvinfo : EIATTR_KPARAM_INFO
	.align		4
.L_28:
        /*0028*/ 	.byte	0x04, 0x17
        /*002a*/ 	.short	(.L_30 - .L_29)
.L_29:
        /*002c*/ 	.word	0x00000000
        /*0030*/ 	.short	0x0005
        /*0032*/ 	.short	0x0020
        /*0034*/ 	.byte	0x00, 0xf0, 0x11, 0x00


	//----- nvinfo : EIATTR_KPARAM_INFO
	.align		4
.L_30:
        /*0038*/ 	.byte	0x04, 0x17
        /*003a*/ 	.short	(.L_32 - .L_31)
.L_31:
        /*003c*/ 	.word	0x00000000
        /*0040*/ 	.short	0x0004
        /*0042*/ 	.short	0x0018
        /*0044*/ 	.byte	0x00, 0xf5, 0x21, 0x00


	//----- nvinfo : EIATTR_KPARAM_INFO
	.align		4
.L_32:
        /*0048*/ 	.byte	0x04, 0x17
        /*004a*/ 	.short	(.L_34 - .L_33)
.L_33:
        /*004c*/ 	.word	0x00000000
        /*0050*/ 	.short	0x0003
        /*0052*/ 	.short	0x0010
        /*0054*/ 	.byte	0x00, 0xf0, 0x11, 0x00


	//----- nvinfo : EIATTR_KPARAM_INFO
	.align		4
.L_34:
        /*0058*/ 	.byte	0x04, 0x17
        /*005a*/ 	.short	(.L_36 - .L_35)
.L_35:
        /*005c*/ 	.word	0x00000000
        /*0060*/ 	.short	0x0002
        /*0062*/ 	.short	0x000c
        /*0064*/ 	.byte	0x00, 0xf0, 0x11, 0x00


	//----- nvinfo : EIATTR_KPARAM_INFO
	.align		4
.L_36:
        /*0068*/ 	.byte	0x04, 0x17
        /*006a*/ 	.short	(.L_38 - .L_37)
.L_37:
        /*006c*/ 	.word	0x00000000
        /*0070*/ 	.short	0x0001
        /*0072*/ 	.short	0x0008
        /*0074*/ 	.byte	0x00, 0xf0, 0x11, 0x00


	//----- nvinfo : EIATTR_KPARAM_INFO
	.align		4
.L_38:
        /*0078*/ 	.byte	0x04, 0x17
        /*007a*/ 	.short	(.L_40 - .L_39)
.L_39:
        /*007c*/ 	.word	0x00000000
        /*0080*/ 	.short	0x0000
        /*0082*/ 	.short	0x0000
        /*0084*/ 	.byte	0x00, 0xf5, 0x21, 0x00


	//----- nvinfo : EIATTR_SPARSE_MMA_MASK
	.align		4
.L_40:
        /*0088*/ 	.byte	0x03, 0x50
        /*008a*/ 	.short	0x0000


	//----- nvinfo : EIATTR_MAXREG_COUNT
	.align		4
        /*008c*/ 	.byte	0x03, 0x1b
        /*008e*/ 	.short	0x00ff


	//----- nvinfo : EIATTR_MERCURY_ISA_VERSION
	.align		4
        /*0090*/ 	.byte	0x03, 0x5f
        /*0092*/ 	.short	0x0101


	//----- nvinfo : EIATTR_VRC_CTA_INIT_COUNT
	.align		4
        /*0094*/ 	.byte	0x02, 0x4a
	.zero		1
	.zero		1


	//----- nvinfo : EIATTR_EXIT_INSTR_OFFSETS
	.align		4
        /*0098*/ 	.byte	0x04, 0x1c
        /*009a*/ 	.short	(.L_42 - .L_41)


	//   ....[0]....
.L_41:
        /*009c*/ 	.word	0x000000d0


	//   ....[1]....
        /*00a0*/ 	.word	0x000024a0


	//----- nvinfo : EIATTR_CRS_STACK_SIZE
	.align		4
.L_42:
        /*00a4*/ 	.byte	0x04, 0x1e
        /*00a6*/ 	.short	(.L_44 - .L_43)
.L_43:
        /*00a8*/ 	.word	0x00000000


	//----- nvinfo : EIATTR_CBANK_PARAM_SIZE
	.align		4
.L_44:
        /*00ac*/ 	.byte	0x03, 0x19
        /*00ae*/ 	.short	0x0034


	//----- nvinfo : EIATTR_PARAM_CBANK
	.align		4
        /*00b0*/ 	.byte	0x04, 0x0a
        /*00b2*/ 	.short	(.L_46 - .L_45)
	.align		4
.L_45:
        /*00b4*/ 	.word	index@(.nv.constant0.ray_trace_kernel)
        /*00b8*/ 	.short	0x0380
        /*00ba*/ 	.short	0x0034


	//----- nvinfo : EIATTR_SW_WAR
	.align		4
.L_46:
        /*00bc*/ 	.byte	0x04, 0x36
        /*00be*/ 	.short	(.L_48 - .L_47)
.L_47:
        /*00c0*/ 	.word	0x00000008
.L_48:


//--------------------- .nv.callgraph             --------------------------
	.section	.nv.callgraph,"",@"SHT_CUDA_CALLGRAPH"
	.align	4
	.sectionentsize	8
	.align		4
        /*0000*/ 	.word	0x00000000
	.align		4
        /*0004*/ 	.word	0xffffffff
	.align		4
        /*0008*/ 	.word	0x00000000
	.align		4
        /*000c*/ 	.word	0xfffffffe
	.align		4
        /*0010*/ 	.word	0x00000000
	.align		4
        /*0014*/ 	.word	0xfffffffd
	.align		4
        /*0018*/ 	.word	0x00000000
	.align		4
        /*001c*/ 	.word	0xfffffffc


//--------------------- .nv.constant4             --------------------------
	.section	.nv.constant4,"a",@progbits
	.align	8
	.align		8
.nv.constant4:
        /*0000*/ 	.dword	precalc_xorwow_matrix
	.align		8
        /*0008*/ 	.dword	precalc_xorwow_offset_matrix
	.align		8
        /*0010*/ 	.dword	mrg32k3aM1
	.align		8
        /*0018*/ 	.dword	mrg32k3aM2
	.align		8
        /*0020*/ 	.dword	mrg32k3aM1SubSeq
	.align		8
        /*0028*/ 	.dword	mrg32k3aM2SubSeq
	.align		8
        /*0030*/ 	.dword	mrg32k3aM1Seq
	.align		8
        /*0038*/ 	.dword	mrg32k3aM2Seq


//--------------------- .nv.constant3             --------------------------
	.section	.nv.constant3,"a",@progbits
	.align	8
.nv.constant3:
	.type		__cr_lgamma_table,@object
	.size		__cr_lgamma_table,(.L_8 - __cr_lgamma_table)
__cr_lgamma_table:
        /*0000*/ 	.byte	0x00, 0x00, 0x00, 0x00, 0x00, 0x00, 0x00, 0x00, 0x00, 0x00, 0x00, 0x00, 0x00, 0x00, 0x00, 0x00
        /*0010*/ 	.byte	0xef, 0x39, 0xfa, 0xfe, 0x42, 0x2e, 0xe6, 0x3f, 0x02, 0x20, 0x2a, 0xfa, 0x0b, 0xab, 0xfc, 0x3f
        /*0020*/ 	.byte	0xf9, 0x2c, 0x92, 0x7c, 0xa7, 0x6c, 0x09, 0x40, 0xc9, 0x79, 0x44, 0x3c, 0x64, 0x26, 0x13, 0x40
        /*0030*/ 	.byte	0xca, 0x01, 0xcf, 0x3a, 0x27, 0x51, 0x1a, 0x40, 0x30, 0xcc, 0x2d, 0xf3, 0xe1, 0x0c, 0x21, 0x40
        /*0040*/ 	.byte	0x0d, 0xb7, 0xfc, 0x82, 0x8e, 0x35, 0x25, 0x40
.L_8:


//--------------------- .text.ray_trace_kernel    --------------------------
	.section	.text.ray_trace_kernel,"ax",@progbits
	.align	128
        .global         ray_trace_kernel
        .type           ray_trace_kernel,@function
        .size           ray_trace_kernel,(.L_x_229 - ray_trace_kernel)
        .other          ray_trace_kernel,@"STO_CUDA_ENTRY STV_DEFAULT"
ray_trace_kernel:
.text.ray_trace_kernel:
[----:B------:R-:W0:Y:S01]  /*0000*/  LDC R1, c[0x0][0x37c] ;  /* 0x0000df00ff017b82 */ /* 0x000e220000000800 */
[----:B------:R-:W1:Y:S07]  /*0010*/  S2R R0, SR_TID.Y ;  /* 0x0000000000007919 */ /* 0x000e6e0000002200 */
[----:B------:R-:W2:Y:S01]  /*0020*/  LDC R36, c[0x0][0x360] ;  /* 0x0000d800ff247b82 */ /* 0x000ea20000000800 */
[----:B------:R-:W3:Y:S01]  /*0030*/  LDCU.64 UR6, c[0x0][0x388] ;  /* 0x00007100ff0677ac */ /* 0x000ee20008000a00 */
[----:B0-----:R-:W-:Y:S01]  /*0040*/  IADD3 R1, PT, PT, R1, -0x8, RZ ;  /* 0xfffffff801017810 */ /* 0x001fe20007ffe0ff */
[----:B------:R-:W2:Y:S05]  /*0050*/  S2R R5, SR_TID.X ;  /* 0x0000000000057919 */ /* 0x000eaa0000002100 */
[----:B------:R-:W1:Y:S08]  /*0060*/  S2UR UR5, SR_CTAID.Y ;  /* 0x00000000000579c3 */ /* 0x000e700000002600 */
[----:B------:R-:W1:Y:S08]  /*0070*/  LDC R3, c[0x0][0x364] ;  /* 0x0000d900ff037b82 */ /* 0x000e700000000800 */
[----:B------:R-:W2:Y:S01]  /*0080*/  S2UR UR4, SR_CTAID.X ;  /* 0x00000000000479c3 */ /* 0x000ea20000002500 */
[----:B-1----:R-:W-:-:S05]  /*0090*/  IMAD R3, R3, UR5, R0 ;  /* 0x0000000503037c24 */ /* 0x002fca000f8e0200 */
[----:B---3--:R-:W-:Y:S01]  /*00a0*/  ISETP.GE.AND P0, PT, R3, UR7, PT ;  /* 0x0000000703007c0c */ /* 0x008fe2000bf06270 */
[----:B--2---:R-:W-:-:S05]  /*00b0*/  IMAD R36, R36, UR4, R5 ;  /* 0x0000000424247c24 */ /* 0x004fca000f8e0205 */
[----:B------:R-:W-:-:S13]  /*00c0*/  ISETP.GE.OR P0, PT, R36, UR6, P0 ;  /* 0x0000000624007c0c */ /* 0x000fda0008706670 */
[----:B------:R-:W-:Y:S05]  /*00d0*/  @P0 EXIT ;  /* 0x000000000000094d */ /* 0x000fea0003800000 */
[----:B------:R-:W0:Y:S01]  /*00e0*/  LDCU UR4, c[0x0][0x390] ;  /* 0x00007200ff0477ac */ /* 0x000e220008000800 */
[----:B------:R-:W-:Y:S02]  /*00f0*/  HFMA2 R5, -RZ, RZ, -178.125, -3742 ;  /* 0xd991eb4fff057431 */ /* 0x000fe400000001ff */
[----:B------:R-:W-:Y:S01]  /*0100*/  IMAD R37, R3, UR6, R36 ;  /* 0x0000000603257c24 */ /* 0x000fe2000f8e0224 */
[----:B------:R-:W-:Y:S01]  /*0110*/  CS2R R16, SRZ ;  /* 0x0000000000107805 */ /* 0x000fe2000001ff00 */
[----:B------:R-:W-:-:S03]  /*0120*/  IMAD.MOV.U32 R19, RZ, RZ, RZ ;  /* 0x000000ffff137224 */ /* 0x000fc600078e00ff */
[----:B------:R-:W-:-:S04]  /*0130*/  ISETP.GT.AND P0, PT, R37, -0x1, PT ;  /* 0xffffffff2500780c */ /* 0x000fc80003f04270 */
[----:B------:R-:W-:Y:S01]  /*0140*/  SEL R5, R5, 0x8bf16996, P0 ;  /* 0x8bf1699605057807 */ /* 0x000fe20000000000 */
[----:B0-----:R-:W-:-:S09]  /*0150*/  UISETP.GE.AND UP0, UPT, UR4, 0x1, UPT ;  /* 0x000000010400788c */ /* 0x001fd2000bf06270 */
[----:B------:R-:W-:Y:S05]  /*0160*/  BRA.U !UP0, `(.L_x_0) ;  /* 0x0000002108647547 */ /* 0x000fea000b800000 */
[----:B------:R-:W-:Y:S01]  /*0170*/  LOP3.LUT R0, R37, 0xaad26b49, RZ, 0x3c, !PT ;  /* 0xaad26b4925007812 */ /* 0x000fe200078e3cff */
[----:B------:R-:W-:Y:S01]  /*0180*/  UISETP.NE.AND UP0, UPT, UR4, 0x1, UPT ;  /* 0x000000010400788c */ /* 0x000fe2000bf05270 */
[----:B------:R-:W-:Y:S02]  /*0190*/  I2FP.F32.S32 R31, UR6 ;  /* 0x00000006001f7c45 */ /* 0x000fe40008201400 */
[----:B------:R-:W-:Y:S02]  /*01a0*/  CS2R R16, SRZ ;  /* 0x0000000000107805 */ /* 0x000fe4000001ff00 */
[----:B------:R-:W-:Y:S01]  /*01b0*/  I2FP.F32.U32 R29, UR7 ;  /* 0x00000007001d7c45 */ /* 0x000fe20008201000 */
[----:B------:R-:W-:Y:S01]  /*01c0*/  IMAD R0, R0, 0x4182bed5, RZ ;  /* 0x4182bed500007824 */ /* 0x000fe200078e02ff */
[----:B------:R-:W-:Y:S02]  /*01d0*/  I2FP.F32.S32 R36, R36 ;  /* 0x0000002400247245 */ /* 0x000fe40000201400 */
[----:B------:R-:W-:Y:S01]  /*01e0*/  I2FP.F32.U32 R30, R3 ;  /* 0x00000003001e7245 */ /* 0x000fe20000201000 */
[C---:B------:R-:W-:Y:S01]  /*01f0*/  VIADD R28, R0.reuse, 0x583f19 ;  /* 0x00583f19001c7836 */ /* 0x040fe20000000000 */
[----:B------:R-:W-:-:S02]  /*0200*/  IADD3 R2, PT, PT, R0, R5, RZ ;  /* 0x0000000500027210 */ /* 0x000fc40007ffe0ff */
[----:B------:R-:W-:Y:S02]  /*0210*/  MOV R19, RZ ;  /* 0x000000ff00137202 */ /* 0x000fe40000000f00 */
[C---:B------:R-:W-:Y:S02]  /*0220*/  LOP3.LUT R26, R0.reuse, 0x159a55e5, RZ, 0x3c, !PT ;  /* 0x159a55e5001a7812 */ /* 0x040fe400078e3cff */
[----:B------:R-:W-:Y:S02]  /*0230*/  IADD3 R24, PT, PT, R0, 0x75bcd15, RZ ;  /* 0x075bcd1500187810 */ /* 0x000fe40007ffe0ff */
[----:B------:R-:W-:Y:S01]  /*0240*/  IADD3 R27, PT, PT, R2, 0x64f0c9, RZ ;  /* 0x0064f0c9021b7810 */ /* 0x000fe20007ffe0ff */
[----:B------:R-:W-:Y:S06]  /*0250*/  BRA.U !UP0, `(.L_x_1) ;  /* 0x00000015087c7547 */ /* 0x000fec000b800000 */
[----:B------:R-:W-:Y:S01]  /*0260*/  ULOP3.LUT UR4, UR4, 0x7ffffffe, URZ, 0xc0, !UPT ;  /* 0x7ffffffe04047892 */ /* 0x000fe2000f8ec0ff */
[----:B------:R-:W-:Y:S01]  /*0270*/  VIADD R3, R2, 0x7b0fdd ;  /* 0x007b0fdd02037836 */ /* 0x000fe20000000000 */
[----:B------:R-:W-:Y:S01]  /*0280*/  MOV R2, R26 ;  /* 0x0000001a00027202 */ /* 0x000fe20000000f00 */
[----:B------:R-:W-:Y:S01]  /*0290*/  IMAD.MOV.U32 R19, RZ, RZ, RZ ;  /* 0x000000ffff137224 */ /* 0x000fe200078e00ff */
[C---:B------:R-:W-:Y:S01]  /*02a0*/  IADD3 R23, PT, PT, R5.reuse, 0x1f123bb5, RZ ;  /* 0x1f123bb505177810 */ /* 0x040fe20007ffe0ff */
[----:B------:R-:W-:Y:S01]  /*02b0*/  UIADD3 UR36, UPT, UPT, -UR4, URZ, URZ ;  /* 0x000000ff04247290 */ /* 0x000fe2000fffe1ff */
[----:B------:R-:W-:-:S11]  /*02c0*/  LOP3.LUT R22, R5, 0x5491333, RZ, 0x3c, !PT ;  /* 0x0549133305167812 */ /* 0x000fd600078e3cff */
.L_x_34:
[----:B------:R-:W-:Y:S01]  /*02d0*/  SHF.R.U32.HI R5, RZ, 0x2, R24 ;  /* 0x00000002ff057819 */ /* 0x000fe20000011618 */
[----:B------:R-:W0:Y:S01]  /*02e0*/  MUFU.RCP R4, R31 ;  /* 0x0000001f00047308 */ /* 0x000e220000001000 */
[----:B------:R-:W-:Y:S01]  /*02f0*/  SHF.L.U32 R7, R28, 0x4, RZ ;  /* 0x000000041c077819 */ /* 0x000fe200000006ff */
[----:B------:R-:W-:Y:S01]  /*0300*/  BSSY.RECONVERGENT B6, `(.L_x_2) ;  /* 0x0000018000067945 */ /* 0x000fe20003800200 */
[----:B------:R-:W-:Y:S02]  /*0310*/  LOP3.LUT R5, R5, R24, RZ, 0x3c, !PT ;  /* 0x0000001805057212 */ /* 0x000fe400078e3cff */
[----:B------:R-:W-:Y:S02]  /*0320*/  MOV R24, R28 ;  /* 0x0000001c00187202 */ /* 0x000fe40000000f00 */
[----:B------:R-:W-:Y:S02]  /*0330*/  SHF.L.U32 R0, R5, 0x1, RZ ;  /* 0x0000000105007819 */ /* 0x000fe400000006ff */
[----:B------:R-:W-:-:S02]  /*0340*/  MOV R27, R3 ;  /* 0x00000003001b7202 */ /* 0x000fc40000000f00 */
[----:B------:R-:W-:-:S04]  /*0350*/  LOP3.LUT R0, R28, R7, R0, 0x96, !PT ;  /* 0x000000071c007212 */ /* 0x000fc800078e9600 */
[----:B------:R-:W-:Y:S01]  /*0360*/  LOP3.LUT R26, R0, R5, RZ, 0x3c, !PT ;  /* 0x00000005001a7212 */ /* 0x000fe200078e3cff */
[----:B------:R-:W-:Y:S02]  /*0370*/  IMAD.MOV.U32 R5, RZ, RZ, 0x2f800000 ;  /* 0x2f800000ff057424 */ /* 0x000fe400078e00ff */
[----:B0-----:R-:W-:Y:S01]  /*0380*/  FFMA R7, -R31, R4, 1 ;  /* 0x3f8000001f077423 */ /* 0x001fe20000000104 */
[----:B------:R-:W-:-:S03]  /*0390*/  IADD3 R0, PT, PT, R3, -0x10974f, R26 ;  /* 0xffef68b103007810 */ /* 0x000fc60007ffe01a */
[----:B------:R-:W-:Y:S01]  /*03a0*/  FFMA R7, R4, R7, R4 ;  /* 0x0000000704077223 */ /* 0x000fe20000000004 */
[----:B------:R-:W-:-:S05]  /*03b0*/  I2FP.F32.U32 R0, R0 ;  /* 0x0000000000007245 */ /* 0x000fca0000201000 */
[----:B------:R-:W-:-:S04]  /*03c0*/  FFMA R5, R0, R5, 1.1641532182693481445e-10 ;  /* 0x2f00000000057423 */ /* 0x000fc80000000005 */
[----:B------:R-:W-:-:S04]  /*03d0*/  FADD R4, R36, R5 ;  /* 0x0000000524047221 */ /* 0x000fc80000000000 */
[----:B------:R-:W0:Y:S01]  /*03e0*/  FCHK P0, R4, R31 ;  /* 0x0000001f04007302 */ /* 0x000e220000000000 */
[----:B------:R-:W-:-:S04]  /*03f0*/  FFMA R0, R4, R7, RZ ;  /* 0x0000000704007223 */ /* 0x000fc800000000ff */
[----:B------:R-:W-:-:S04]  /*0400*/  FFMA R25, -R31, R0, R4 ;  /* 0x000000001f197223 */ /* 0x000fc80000000104 */
[----:B------:R-:W-:Y:S01]  /*0410*/  FFMA R25, R7, R25, R0 ;  /* 0x0000001907197223 */ /* 0x000fe20000000000 */
[----:B0-----:R-:W-:Y:S06]  /*0420*/  @!P0 BRA `(.L_x_3) ;  /* 0x0000000000148947 */ /* 0x001fec0003800000 */
[----:B------:R-:W-:Y:S02]  /*0430*/  HFMA2 R21, -RZ, RZ, 0, 0 ;  /* 0x00000000ff157431 */ /* 0x000fe400000001ff */
[----:B------:R-:W-:Y:S01]  /*0440*/  IMAD.MOV.U32 R5, RZ, RZ, R31 ;  /* 0x000000ffff057224 */ /* 0x000fe200078e001f */
[----:B------:R-:W-:-:S07]  /*0450*/  MOV R20, 0x470 ;  /* 0x0000047000147802 */ /* 0x000fce0000000f00 */
[----:B------:R-:W-:Y:S05]  /*0460*/  CALL.REL.NOINC `($__internal_1_$__cuda_sm3x_div_rn_noftz_f32_slowpath) ;  /* 0x0000008c00687944 */ /* 0x000fea0003c00000 */
[----:B------:R-:W-:-:S07]  /*0470*/  MOV R25, R4 ;  /* 0x0000000400197202 */ /* 0x000fce0000000f00 */
.L_x_3:
[----:B------:R-:W-:Y:S05]  /*0480*/  BSYNC.RECONVERGENT B6 ;  /* 0x0000000000067941 */ /* 0x000fea0003800200 */
.L_x_2:
[----:B------:R-:W-:Y:S01]  /*0490*/  SHF.R.U32.HI R3, RZ, 0x2, R2 ;  /* 0x00000002ff037819 */ /* 0x000fe20000011602 */
[----:B------:R-:W-:Y:S01]  /*04a0*/  IMAD.SHL.U32 R0, R26, 0x10, RZ ;  /* 0x000000101a007824 */ /* 0x000fe200078e00ff */
[----:B------:R-:W-:Y:S02]  /*04b0*/  BSSY.RECONVERGENT B6, `(.L_x_4) ;  /* 0x0000017000067945 */ /* 0x000fe40003800200 */
[----:B------:R-:W-:-:S04]  /*04c0*/  LOP3.LUT R3, R3, R2, RZ, 0x3c, !PT ;  /* 0x0000000203037212 */ /* 0x000fc800078e3cff */
[----:B------:R-:W-:-:S04]  /*04d0*/  SHF.L.U32 R2, R3, 0x1, RZ ;  /* 0x0000000103027819 */ /* 0x000fc800000006ff */
[----:B------:R-:W-:Y:S02]  /*04e0*/  LOP3.LUT R3, R3, R2, R0, 0x96, !PT ;  /* 0x0000000203037212 */ /* 0x000fe400078e9600 */
[----:B------:R-:W0:Y:S02]  /*04f0*/  MUFU.RCP R2, R29 ;  /* 0x0000001d00027308 */ /* 0x000e240000001000 */
[----:B------:R-:W-:Y:S01]  /*0500*/  LOP3.LUT R18, R3, R26, RZ, 0x3c, !PT ;  /* 0x0000001a03127212 */ /* 0x000fe200078e3cff */
[----:B------:R-:W-:-:S03]  /*0510*/  HFMA2 R3, -RZ, RZ, 0.1171875, 0 ;  /* 0x2f800000ff037431 */ /* 0x000fc600000001ff */
[----:B------:R-:W-:-:S04]  /*0520*/  IADD3 R0, PT, PT, R27, -0xb0f8a, R18 ;  /* 0xfff4f0761b007810 */ /* 0x000fc80007ffe012 */
[----:B------:R-:W-:-:S05]  /*0530*/  I2FP.F32.U32 R0, R0 ;  /* 0x0000000000007245 */ /* 0x000fca0000201000 */
[----:B------:R-:W-:Y:S01]  /*0540*/  FFMA R3, R0, R3, 1.1641532182693481445e-10 ;  /* 0x2f00000000037423 */ /* 0x000fe20000000003 */
[----:B0-----:R-:W-:-:S03]  /*0550*/  FFMA R5, -R29, R2, 1 ;  /* 0x3f8000001d057423 */ /* 0x001fc60000000102 */
[----:B------:R-:W-:Y:S01]  /*0560*/  FADD R4, R30, R3 ;  /* 0x000000031e047221 */ /* 0x000fe20000000000 */
[----:B------:R-:W-:-:S03]  /*0570*/  FFMA R5, R2, R5, R2 ;  /* 0x0000000502057223 */ /* 0x000fc60000000002 */
[----:B------:R-:W0:Y:S01]  /*0580*/  FCHK P0, R4, R29 ;  /* 0x0000001d04007302 */ /* 0x000e220000000000 */
[----:B------:R-:W-:-:S04]  /*0590*/  FFMA R2, R4, R5, RZ ;  /* 0x0000000504027223 */ /* 0x000fc800000000ff */
[----:B------:R-:W-:-:S04]  /*05a0*/  FFMA R0, -R29, R2, R4 ;  /* 0x000000021d007223 */ /* 0x000fc80000000104 */
[----:B------:R-:W-:Y:S01]  /*05b0*/  FFMA R2, R5, R0, R2 ;  /* 0x0000000005027223 */ /* 0x000fe20000000002 */
[----:B0-----:R-:W-:Y:S06]  /*05c0*/  @!P0 BRA `(.L_x_5) ;  /* 0x0000000000148947 */ /* 0x001fec0003800000 */
[----:B------:R-:W-:Y:S01]  /*05d0*/  IMAD.MOV.U32 R5, RZ, RZ, R29 ;  /* 0x000000ffff057224 */ /* 0x000fe200078e001d */
[----:B------:R-:W-:Y:S02]  /*05e0*/  MOV R20, 0x610 ;  /* 0x0000061000147802 */ /* 0x000fe40000000f00 */
[----:B------:R-:W-:-:S07]  /*05f0*/  MOV R21, 0x0 ;  /* 0x0000000000157802 */ /* 0x000fce0000000f00 */
[----:B------:R-:W-:Y:S05]  /*0600*/  CALL.REL.NOINC `($__internal_1_$__cuda_sm3x_div_rn_noftz_f32_slowpath) ;  /* 0x0000008c00007944 */ /* 0x000fea0003c00000 */
[----:B------:R-:W-:-:S07]  /*0610*/  MOV R2, R4 ;  /* 0x0000000400027202 */ /* 0x000fce0000000f00 */
.L_x_5:
[----:B------:R-:W-:Y:S05]  /*0620*/  BSYNC.RECONVERGENT B6 ;  /* 0x0000000000067941 */ /* 0x000fea0003800200 */
.L_x_4:
[----:B------:R-:W0:Y:S01]  /*0630*/  MUFU.RCP R0, R29 ;  /* 0x0000001d00007308 */ /* 0x000e220000001000 */
[----:B------:R-:W-:Y:S01]  /*0640*/  IMAD.MOV.U32 R4, RZ, RZ, 0x40000000 ;  /* 0x40000000ff047424 */ /* 0x000fe200078e00ff */
[----:B------:R-:W-:Y:S03]  /*0650*/  BSSY.RECONVERGENT B6, `(.L_x_6) ;  /* 0x000000f000067945 */ /* 0x000fe60003800200 */
[----:B------:R-:W-:-:S04]  /*0660*/  FFMA R4, R25, R4, -1 ;  /* 0xbf80000019047423 */ /* 0x000fc80000000004 */
[----:B------:R-:W-:-:S04]  /*0670*/  FMUL R4, R31, R4 ;  /* 0x000000041f047220 */ /* 0x000fc80000400000 */
[----:B------:R-:W1:Y:S01]  /*0680*/  FCHK P0, R4, R29 ;  /* 0x0000001d04007302 */ /* 0x000e620000000000 */
[----:B0-----:R-:W-:-:S04]  /*0690*/  FFMA R39, -R29, R0, 1 ;  /* 0x3f8000001d277423 */ /* 0x001fc80000000100 */
[----:B------:R-:W-:-:S04]  /*06a0*/  FFMA R39, R0, R39, R0 ;  /* 0x0000002700277223 */ /* 0x000fc80000000000 */
[----:B------:R-:W-:-:S04]  /*06b0*/  FFMA R0, R39, R4, RZ ;  /* 0x0000000427007223 */ /* 0x000fc800000000ff */
[----:B------:R-:W-:-:S04]  /*06c0*/  FFMA R3, -R29, R0, R4 ;  /* 0x000000001d037223 */ /* 0x000fc80000000104 */
[----:B------:R-:W-:Y:S01]  /*06d0*/  FFMA R39, R39, R3, R0 ;  /* 0x0000000327277223 */ /* 0x000fe20000000000 */
[----:B-1----:R-:W-:Y:S06]  /*06e0*/  @!P0 BRA `(.L_x_7) ;  /* 0x0000000000148947 */ /* 0x002fec0003800000 */
[----:B------:R-:W-:Y:S01]  /*06f0*/  HFMA2 R21, -RZ, RZ, 0, 0 ;  /* 0x00000000ff157431 */ /* 0x000fe200000001ff */
[----:B------:R-:W-:Y:S02]  /*0700*/  MOV R5, R29 ;  /* 0x0000001d00057202 */ /* 0x000fe40000000f00 */
[----:B------:R-:W-:-:S07]  /*0710*/  MOV R20, 0x730 ;  /* 0x0000073000147802 */ /* 0x000fce0000000f00 */
[----:B------:R-:W-:Y:S05]  /*0720*/  CALL.REL.NOINC `($__internal_1_$__cuda_sm3x_div_rn_noftz_f32_slowpath) ;  /* 0x0000008800b87944 */ /* 0x000fea0003c00000 */
[----:B------:R-:W-:-:S07]  /*0730*/  IMAD.MOV.U32 R39, RZ, RZ, R4 ;  /* 0x000000ffff277224 */ /* 0x000fce00078e0004 */
.L_x_7:
[----:B------:R-:W-:Y:S05]  /*0740*/  BSYNC.RECONVERGENT B6 ;  /* 0x0000000000067941 */ /* 0x000fea0003800200 */
.L_x_6:
[----:B------:R-:W-:Y:S01]  /*0750*/  MOV R3, 0x40000000 ;  /* 0x4000000000037802 */ /* 0x000fe20000000f00 */
[----:B------:R-:W-:Y:S04]  /*0760*/  BSSY.RECONVERGENT B6, `(.L_x_8) ;  /* 0x0000013000067945 */ /* 0x000fe80003800200 */
[----:B------:R-:W-:-:S04]  /*0770*/  FFMA R2, R2, R3, -1 ;  /* 0xbf80000002027423 */ /* 0x000fc80000000003 */
[C---:B------:R-:W-:Y:S01]  /*0780*/  FMUL R0, R2.reuse, R2 ;  /* 0x0000000202007220 */ /* 0x040fe20000400000 */
[----:B------:R-:W-:-:S03]  /*0790*/  FADD R25, -R2, -RZ ;  /* 0x800000ff02197221 */ /* 0x000fc60000000100 */
[----:B------:R-:W-:-:S04]  /*07a0*/  FFMA R0, R39, R39, R0 ;  /* 0x0000002727007223 */ /* 0x000fc80000000000 */
[----:B------:R-:W-:-:S04]  /*07b0*/  FADD R4, R0, 1 ;  /* 0x3f80000000047421 */ /* 0x000fc80000000000 */
[----:B------:R0:W1:Y:S01]  /*07c0*/  MUFU.RSQ R5, R4 ;  /* 0x0000000400057308 */ /* 0x0000620000001400 */
[----:B------:R-:W-:-:S04]  /*07d0*/  IADD3 R0, PT, PT, R4, -0xd000000, RZ ;  /* 0xf300000004007810 */ /* 0x000fc80007ffe0ff */
[----:B------:R-:W-:-:S13]  /*07e0*/  ISETP.GT.U32.AND P0, PT, R0, 0x727fffff, PT ;  /* 0x727fffff0000780c */ /* 0x000fda0003f04070 */
[----:B01----:R-:W-:Y:S05]  /*07f0*/  @!P0 BRA `(.L_x_9) ;  /* 0x0000000000148947 */ /* 0x003fea0003800000 */
[----:B------:R-:W-:Y:S01]  /*0800*/  MOV R20, 0x830 ;  /* 0x0000083000147802 */ /* 0x000fe20000000f00 */
[----:B------:R-:W-:-:S07]  /*0810*/  IMAD.MOV.U32 R21, RZ, RZ, 0x0 ;  /* 0x00000000ff157424 */ /* 0x000fce00078e00ff */
[----:B------:R-:W-:Y:S05]  /*0820*/  CALL.REL.NOINC `($__internal_0_$__cuda_sm20_sqrt_rn_f32_slowpath) ;  /* 0x00000088000c7944 */ /* 0x000fea0003c00000 */
[----:B------:R-:W-:Y:S01]  /*0830*/  MOV R2, R4 ;  /* 0x0000000400027202 */ /* 0x000fe20000000f00 */
[----:B------:R-:W-:Y:S06]  /*0840*/  BRA `(.L_x_10) ;  /* 0x0000000000107947 */ /* 0x000fec0003800000 */
.L_x_9:
[----:B------:R-:W-:Y:S01]  /*0850*/  FMUL.FTZ R3, R4, R5 ;  /* 0x0000000504037220 */ /* 0x000fe20000410000 */
[----:B------:R-:W-:-:S03]  /*0860*/  FMUL.FTZ R0, R5, 0.5 ;  /* 0x3f00000005007820 */ /* 0x000fc60000410000 */
[----:B------:R-:W-:-:S04]  /*0870*/  FFMA R2, -R3, R3, R4 ;  /* 0x0000000303027223 */ /* 0x000fc80000000104 */
[----:B------:R-:W-:-:S07]  /*0880*/  FFMA R2, R2, R0, R3 ;  /* 0x0000000002027223 */ /* 0x000fce0000000003 */
.L_x_10:
[----:B------:R-:W-:Y:S05]  /*0890*/  BSYNC.RECONVERGENT B6 ;  /* 0x0000000000067941 */ /* 0x000fea0003800200 */
.L_x_8:
[----:B------:R-:W-:Y:S01]  /*08a0*/  FSETP.GT.AND P0, PT, R2, RZ, PT ;  /* 0x000000ff0200720b */ /* 0x000fe20003f04000 */
[----:B------:R-:W-:Y:S01]  /*08b0*/  BSSY.RECONVERGENT B7, `(.L_x_11) ;  /* 0x0000035000077945 */ /* 0x000fe20003800200 */
[----:B------:R-:W-:-:S11]  /*08c0*/  HFMA2 R9, -RZ, RZ, -1.875, 0 ;  /* 0xbf800000ff097431 */ /* 0x000fd600000001ff */
[----:B------:R-:W-:Y:S05]  /*08d0*/  @!P0 BRA `(.L_x_12) ;  /* 0x0000000000c88947 */ /* 0x000fea0003800000 */
[----:B------:R-:W0:Y:S01]  /*08e0*/  MUFU.RCP R3, R2 ;  /* 0x0000000200037308 */ /* 0x000e220000001000 */
[----:B------:R-:W-:Y:S07]  /*08f0*/  BSSY.RECONVERGENT B6, `(.L_x_13) ;  /* 0x000000d000067945 */ /* 0x000fee0003800200 */
[----:B------:R-:W1:Y:S01]  /*0900*/  FCHK P0, R39, R2 ;  /* 0x0000000227007302 */ /* 0x000e620000000000 */
[----:B0-----:R-:W-:-:S04]  /*0910*/  FFMA R0, R3, -R2, 1 ;  /* 0x3f80000003007423 */ /* 0x001fc80000000802 */
[----:B------:R-:W-:-:S04]  /*0920*/  FFMA R0, R3, R0, R3 ;  /* 0x0000000003007223 */ /* 0x000fc80000000003 */
[----:B------:R-:W-:-:S04]  /*0930*/  FFMA R3, R39, R0, RZ ;  /* 0x0000000027037223 */ /* 0x000fc800000000ff */
[----:B------:R-:W-:-:S04]  /*0940*/  FFMA R4, R3, -R2, R39 ;  /* 0x8000000203047223 */ /* 0x000fc80000000027 */
[----:B------:R-:W-:Y:S01]  /*0950*/  FFMA R4, R0, R4, R3 ;  /* 0x0000000400047223 */ /* 0x000fe20000000003 */
[----:B-1----:R-:W-:Y:S06]  /*0960*/  @!P0 BRA `(.L_x_14) ;  /* 0x0000000000148947 */ /* 0x002fec0003800000 */
[----:B------:R-:W-:Y:S02]  /*0970*/  HFMA2 R21, -RZ, RZ, 0, 0 ;  /* 0x00000000ff157431 */ /* 0x000fe400000001ff */
[----:B------:R-:W-:Y:S01]  /*0980*/  IMAD.MOV.U32 R4, RZ, RZ, R39 ;  /* 0x000000ffff047224 */ /* 0x000fe200078e0027 */
[----:B------:R-:W-:Y:S02]  /*0990*/  MOV R5, R2 ;  /* 0x0000000200057202 */ /* 0x000fe40000000f00 */
[----:B------:R-:W-:-:S07]  /*09a0*/  MOV R20, 0x9c0 ;  /* 0x000009c000147802 */ /* 0x000fce0000000f00 */
[----:B------:R-:W-:Y:S05]  /*09b0*/  CALL.REL.NOINC `($__internal_1_$__cuda_sm3x_div_rn_noftz_f32_slowpath) ;  /* 0x0000008800147944 */ /* 0x000fea0003c00000 */
.L_x_14:
[----:B------:R-:W-:Y:S05]  /*09c0*/  BSYNC.RECONVERGENT B6 ;  /* 0x0000000000067941 */ /* 0x000fea0003800200 */
.L_x_13:
[----:B------:R-:W0:Y:S01]  /*09d0*/  MUFU.RCP R3, R2 ;  /* 0x0000000200037308 */ /* 0x000e220000001000 */
[----:B------:R-:W-:Y:S01]  /*09e0*/  BSSY.RECONVERGENT B6, `(.L_x_15) ;  /* 0x000000e000067945 */ /* 0x000fe20003800200 */
[----:B------:R-:W-:-:S06]  /*09f0*/  IMAD.MOV.U32 R39, RZ, RZ, R4 ;  /* 0x000000ffff277224 */ /* 0x000fcc00078e0004 */
[----:B------:R-:W1:Y:S01]  /*0a00*/  FCHK P0, R25, R2 ;  /* 0x0000000219007302 */ /* 0x000e620000000000 */
[----:B0-----:R-:W-:-:S04]  /*0a10*/  FFMA R0, R3, -R2, 1 ;  /* 0x3f80000003007423 */ /* 0x001fc80000000802 */
[----:B------:R-:W-:-:S04]  /*0a20*/  FFMA R5, R3, R0, R3 ;  /* 0x0000000003057223 */ /* 0x000fc80000000003 */
[----:B------:R-:W-:-:S04]  /*0a30*/  FFMA R0, R25, R5, RZ ;  /* 0x0000000519007223 */ /* 0x000fc800000000ff */
[----:B------:R-:W-:-:S04]  /*0a40*/  FFMA R3, R0, -R2, R25 ;  /* 0x8000000200037223 */ /* 0x000fc80000000019 */
[----:B------:R-:W-:Y:S01]  /*0a50*/  FFMA R4, R5, R3, R0 ;  /* 0x0000000305047223 */ /* 0x000fe20000000000 */
[----:B-1----:R-:W-:Y:S06]  /*0a60*/  @!P0 BRA `(.L_x_16) ;  /* 0x0000000000148947 */ /* 0x002fec0003800000 */
[----:B------:R-:W-:Y:S01]  /*0a70*/  MOV R4, R25 ;  /* 0x0000001900047202 */ /* 0x000fe20000000f00 */
[----:B------:R-:W-:Y:S01]  /*0a80*/  IMAD.MOV.U32 R21, RZ, RZ, 0x0 ;  /* 0x00000000ff157424 */ /* 0x000fe200078e00ff */
[----:B------:R-:W-:Y:S02]  /*0a90*/  MOV R5, R2 ;  /* 0x0000000200057202 */ /* 0x000fe40000000f00 */
[----:B------:R-:W-:-:S07]  /*0aa0*/  MOV R20, 0xac0 ;  /* 0x00000ac000147802 */ /* 0x000fce0000000f00 */
[----:B------:R-:W-:Y:S05]  /*0ab0*/  CALL.REL.NOINC `($__internal_1_$__cuda_sm3x_div_rn_noftz_f32_slowpath) ;  /* 0x0000008400d47944 */ /* 0x000fea0003c00000 */
.L_x_16:
[----:B------:R-:W-:Y:S05]  /*0ac0*/  BSYNC.RECONVERGENT B6 ;  /* 0x0000000000067941 */ /* 0x000fea0003800200 */
.L_x_15:
[----:B------:R-:W0:Y:S01]  /*0ad0*/  MUFU.RCP R9, R2 ;  /* 0x0000000200097308 */ /* 0x000e220000001000 */
[----:B------:R-:W-:Y:S01]  /*0ae0*/  UMOV UR4, 0x3f800000 ;  /* 0x3f80000000047882 */ /* 0x000fe20000000000 */
[----:B------:R-:W-:Y:S01]  /*0af0*/  BSSY.RECONVERGENT B6, `(.L_x_12) ;  /* 0x0000010000067945 */ /* 0x000fe20003800200 */
[----:B------:R-:W-:Y:S02]  /*0b00*/  MOV R5, UR4 ;  /* 0x0000000400057c02 */ /* 0x000fe40008000f00 */
[----:B------:R-:W-:-:S03]  /*0b10*/  MOV R25, R4 ;  /* 0x0000000400197202 */ /* 0x000fc60000000f00 */
[----:B------:R-:W1:Y:S01]  /*0b20*/  FCHK P0, -R5, R2 ;  /* 0x0000000205007302 */ /* 0x000e620000000100 */
[----:B0-----:R-:W-:-:S04]  /*0b30*/  FFMA R0, R9, -R2, 1 ;  /* 0x3f80000009007423 */ /* 0x001fc80000000802 */
[----:B------:R-:W-:-:S04]  /*0b40*/  FFMA R9, R9, R0, R9 ;  /* 0x0000000009097223 */ /* 0x000fc80000000009 */
[----:B------:R-:W-:-:S04]  /*0b50*/  FFMA R0, R9, -1, RZ ;  /* 0xbf80000009007823 */ /* 0x000fc800000000ff */
[----:B------:R-:W-:-:S04]  /*0b60*/  FFMA R3, R0, -R2, -1 ;  /* 0xbf80000000037423 */ /* 0x000fc80000000802 */
[----:B------:R-:W-:Y:S01]  /*0b70*/  FFMA R9, R9, R3, R0 ;  /* 0x0000000309097223 */ /* 0x000fe20000000000 */
[----:B-1----:R-:W-:Y:S06]  /*0b80*/  @!P0 BRA `(.L_x_17) ;  /* 0x0000000000188947 */ /* 0x002fec0003800000 */
[----:B------:R-:W-:Y:S02]  /*0b90*/  HFMA2 R4, -RZ, RZ, -1.875, 0 ;  /* 0xbf800000ff047431 */ /* 0x000fe400000001ff */
[----:B------:R-:W-:Y:S01]  /*0ba0*/  IMAD.MOV.U32 R5, RZ, RZ, R2 ;  /* 0x000000ffff057224 */ /* 0x000fe200078e0002 */
[----:B------:R-:W-:Y:S02]  /*0bb0*/  MOV R20, 0xbe0 ;  /* 0x00000be000147802 */ /* 0x000fe40000000f00 */
[----:B------:R-:W-:-:S07]  /*0bc0*/  MOV R21, 0x0 ;  /* 0x0000000000157802 */ /* 0x000fce0000000f00 */
[----:B------:R-:W-:Y:S05]  /*0bd0*/  CALL.REL.NOINC `($__internal_1_$__cuda_sm3x_div_rn_noftz_f32_slowpath) ;  /* 0x00000084008c7944 */ /* 0x000fea0003c00000 */
[----:B------:R-:W-:-:S07]  /*0be0*/  IMAD.MOV.U32 R9, RZ, RZ, R4 ;  /* 0x000000ffff097224 */ /* 0x000fce00078e0004 */
.L_x_17:
[----:B------:R-:W-:Y:S05]  /*0bf0*/  BSYNC.RECONVERGENT B6 ;  /* 0x0000000000067941 */ /* 0x000fea0003800200 */
.L_x_12:
[----:B------:R-:W-:Y:S05]  /*0c00*/  BSYNC.RECONVERGENT B7 ;  /* 0x0000000000077941 */ /* 0x000fea0003800200 */
.L_x_11:
[----:B------:R0:W-:Y:S01]  /*0c10*/  STL [R1], RZ ;  /* 0x000000ff01007387 */ /* 0x0001e20000100800 */
[----:B------:R-:W1:Y:S01]  /*0c20*/  LDCU.64 UR4, c[0x0][0x398] ;  /* 0x00007300ff0477ac */ /* 0x000e620008000a00 */
[----:B------:R-:W-:Y:S01]  /*0c30*/  HFMA2 R6, -RZ, RZ, 0, 0 ;  /* 0x00000000ff067431 */ /* 0x000fe200000001ff */
[----:B------:R-:W-:Y:S01]  /*0c40*/  MOV R7, R39 ;  /* 0x0000002700077202 */ /* 0x000fe20000000f00 */
[----:B------:R-:W-:Y:S01]  /*0c50*/  IMAD.MOV.U32 R8, RZ, RZ, R25 ;  /* 0x000000ffff087224 */ /* 0x000fe200078e0019 */
[----:B------:R-:W2:Y:S01]  /*0c60*/  LDCU.64 UR8, c[0x0][0x3a8] ;  /* 0x00007500ff0877ac */ /* 0x000ea20008000a00 */
[----:B------:R-:W-:Y:S02]  /*0c70*/  CS2R R4, SRZ ;  /* 0x0000000000047805 */ /* 0x000fe4000001ff00 */
[----:B------:R-:W-:Y:S01]  /*0c80*/  MOV R20, 0xd30 ;  /* 0x00000d3000147802 */ /* 0x000fe20000000f00 */
[----:B------:R-:W3:Y:S01]  /*0c90*/  LDCU UR6, c[0x0][0x3a0] ;  /* 0x00007400ff0677ac */ /* 0x000ee20008000800 */
[----:B------:R-:W-:Y:S01]  /*0ca0*/  MOV R21, 0x0 ;  /* 0x0000000000157802 */ /* 0x000fe20000000f00 */
[----:B------:R-:W4:Y:S01]  /*0cb0*/  LDCU UR7, c[0x0][0x3b0] ;  /* 0x00007600ff0777ac */ /* 0x000f220008000800 */
[----:B-1----:R-:W-:-:S02]  /*0cc0*/  MOV R10, UR4 ;  /* 0x00000004000a7c02 */ /* 0x002fc40008000f00 */
[----:B------:R-:W-:Y:S01]  /*0cd0*/  MOV R11, UR5 ;  /* 0x00000005000b7c02 */ /* 0x000fe20008000f00 */
[----:B--2---:R-:W-:Y:S01]  /*0ce0*/  IMAD.U32 R14, RZ, RZ, UR8 ;  /* 0x00000008ff0e7e24 */ /* 0x004fe2000f8e00ff */
[----:B------:R-:W-:Y:S02]  /*0cf0*/  MOV R15, UR9 ;  /* 0x00000009000f7c02 */ /* 0x000fe40008000f00 */
[----:B---3--:R-:W-:Y:S01]  /*0d00*/  MOV R12, UR6 ;  /* 0x00000006000c7c02 */ /* 0x008fe20008000f00 */
[----:B0---4-:R-:W-:-:S07]  /*0d10*/  IMAD.U32 R13, RZ, RZ, UR7 ;  /* 0x00000007ff0d7e24 */ /* 0x011fce000f8e00ff */
[----:B------:R-:W-:Y:S05]  /*0d20*/  CALL.REL.NOINC `($ray_trace_kernel$_Z9trace_ray3RayPfiS0_ii) ;  /* 0x0000001400e07944 */ /* 0x000fea0003c00000 */
[----:B------:R-:W-:Y:S01]  /*0d30*/  SHF.R.U32.HI R0, RZ, 0x2, R23 ;  /* 0x00000002ff007819 */ /* 0x000fe20000011617 */
[----:B------:R-:W0:Y:S01]  /*0d40*/  MUFU.RCP R8, R31 ;  /* 0x0000001f00087308 */ /* 0x000e220000001000 */
[----:B------:R-:W-:Y:S01]  /*0d50*/  SHF.L.U32 R3, R18, 0x4, RZ ;  /* 0x0000000412037819 */ /* 0x000fe200000006ff */
[----:B------:R-:W-:Y:S01]  /*0d60*/  BSSY.RECONVERGENT B6, `(.L_x_18) ;  /* 0x000001a000067945 */ /* 0x000fe20003800200 */
[----:B------:R-:W-:Y:S01]  /*0d70*/  LOP3.LUT R0, R0, R23, RZ, 0x3c, !PT ;  /* 0x0000001700007212 */ /* 0x000fe200078e3cff */
[----:B------:R-:W-:Y:S01]  /*0d80*/  FADD R19, R19, R4 ;  /* 0x0000000413137221 */ /* 0x000fe20000000000 */
[----:B------:R-:W-:Y:S01]  /*0d90*/  FADD R16, R16, R5 ;  /* 0x0000000510107221 */ /* 0x000fe20000000000 */
[----:B------:R-:W-:Y:S02]  /*0da0*/  FADD R17, R17, R6 ;  /* 0x0000000611117221 */ /* 0x000fe40000000000 */
[----:B------:R-:W-:-:S05]  /*0db0*/  IMAD.SHL.U32 R2, R0, 0x2, RZ ;  /* 0x0000000200027824 */ /* 0x000fca00078e00ff */
[----:B------:R-:W-:-:S04]  /*0dc0*/  LOP3.LUT R3, R18, R3, R2, 0x96, !PT ;  /* 0x0000000312037212 */ /* 0x000fc800078e9602 */
[----:B------:R-:W-:Y:S01]  /*0dd0*/  LOP3.LUT R2, R3, R0, RZ, 0x3c, !PT ;  /* 0x0000000003027212 */ /* 0x000fe200078e3cff */
[----:B------:R-:W-:Y:S02]  /*0de0*/  HFMA2 R3, -RZ, RZ, 0.1171875, 0 ;  /* 0x2f800000ff037431 */ /* 0x000fe400000001ff */
        /* <DEDUP_REMOVED lines=11> */
[----:B------:R-:W-:Y:S01]  /*0ea0*/  MOV R4, R0 ;  /* 0x0000000000047202 */ /* 0x000fe20000000f00 */
[----:B------:R-:W-:Y:S01]  /*0eb0*/  IMAD.MOV.U32 R5, RZ, RZ, R31 ;  /* 0x000000ffff057224 */ /* 0x000fe200078e001f */
[----:B------:R-:W-:Y:S02]  /*0ec0*/  MOV R20, 0xef0 ;  /* 0x00000ef000147802 */ /* 0x000fe40000000f00 */
[----:B------:R-:W-:-:S07]  /*0ed0*/  MOV R21, 0x0 ;  /* 0x0000000000157802 */ /* 0x000fce0000000f00 */
[----:B------:R-:W-:Y:S05]  /*0ee0*/  CALL.REL.NOINC `($__internal_1_$__cuda_sm3x_div_rn_noftz_f32_slowpath) ;  /* 0x0000008000c87944 */ /* 0x000fea0003c00000 */
[----:B------:R-:W-:-:S07]  /*0ef0*/  MOV R23, R4 ;  /* 0x0000000400177202 */ /* 0x000fce0000000f00 */
.L_x_19:
[----:B------:R-:W-:Y:S05]  /*0f00*/  BSYNC.RECONVERGENT B6 ;  /* 0x0000000000067941 */ /* 0x000fea0003800200 */
.L_x_18:
[----:B------:R-:W-:Y:S01]  /*0f10*/  SHF.R.U32.HI R3, RZ, 0x2, R22 ;  /* 0x00000002ff037819 */ /* 0x000fe20000011616 */
[----:B------:R-:W-:Y:S01]  /*0f20*/  IMAD.SHL.U32 R0, R2, 0x10, RZ ;  /* 0x0000001002007824 */ /* 0x000fe200078e00ff */
[----:B------:R-:W0:Y:S01]  /*0f30*/  MUFU.RCP R6, R29 ;  /* 0x0000001d00067308 */ /* 0x000e220000001000 */
[----:B------:R-:W-:Y:S01]  /*0f40*/  BSSY.RECONVERGENT B6, `(.L_x_20) ;  /* 0x0000016000067945 */ /* 0x000fe20003800200 */
[----:B------:R-:W-:-:S04]  /*0f50*/  LOP3.LUT R3, R3, R22, RZ, 0x3c, !PT ;  /* 0x0000001603037212 */ /* 0x000fc800078e3cff */
[----:B------:R-:W-:-:S04]  /*0f60*/  SHF.L.U32 R4, R3, 0x1, RZ ;  /* 0x0000000103047819 */ /* 0x000fc800000006ff */
[----:B------:R-:W-:-:S04]  /*0f70*/  LOP3.LUT R3, R3, R4, R0, 0x96, !PT ;  /* 0x0000000403037212 */ /* 0x000fc800078e9600 */
[----:B------:R-:W-:Y:S01]  /*0f80*/  LOP3.LUT R28, R3, R2, RZ, 0x3c, !PT ;  /* 0x00000002031c7212 */ /* 0x000fe200078e3cff */
[----:B------:R-:W-:Y:S02]  /*0f90*/  IMAD.MOV.U32 R3, RZ, RZ, 0x2f800000 ;  /* 0x2f800000ff037424 */ /* 0x000fe400078e00ff */
[----:B0-----:R-:W-:Y:S01]  /*0fa0*/  FFMA R5, -R29, R6, 1 ;  /* 0x3f8000001d057423 */ /* 0x001fe20000000106 */
[----:B------:R-:W-:-:S04]  /*0fb0*/  IADD3 R0, PT, PT, R27, R28, RZ ;  /* 0x0000001c1b007210 */ /* 0x000fc80007ffe0ff */
[----:B------:R-:W-:-:S05]  /*0fc0*/  I2FP.F32.U32 R0, R0 ;  /* 0x0000000000007245 */ /* 0x000fca0000201000 */
[----:B------:R-:W-:-:S04]  /*0fd0*/  FFMA R3, R0, R3, 1.1641532182693481445e-10 ;  /* 0x2f00000000037423 */ /* 0x000fc80000000003 */
[----:B------:R-:W-:Y:S01]  /*0fe0*/  FADD R4, R30, R3 ;  /* 0x000000031e047221 */ /* 0x000fe20000000000 */
[----:B------:R-:W-:-:S03]  /*0ff0*/  FFMA R3, R6, R5, R6 ;  /* 0x0000000506037223 */ /* 0x000fc60000000006 */
[----:B------:R-:W0:Y:S01]  /*1000*/  FCHK P0, R4, R29 ;  /* 0x0000001d04007302 */ /* 0x000e220000000000 */
[----:B------:R-:W-:-:S04]  /*1010*/  FFMA R22, R3, R4, RZ ;  /* 0x0000000403167223 */ /* 0x000fc800000000ff */
[----:B------:R-:W-:-:S04]  /*1020*/  FFMA R5, -R29, R22, R4 ;  /* 0x000000161d057223 */ /* 0x000fc80000000104 */
[----:B------:R-:W-:Y:S01]  /*1030*/  FFMA R22, R3, R5, R22 ;  /* 0x0000000503167223 */ /* 0x000fe20000000016 */
[----:B0-----:R-:W-:Y:S06]  /*1040*/  @!P0 BRA `(.L_x_21) ;  /* 0x0000000000148947 */ /* 0x001fec0003800000 */
[----:B------:R-:W-:Y:S01]  /*1050*/  HFMA2 R21, -RZ, RZ, 0, 0 ;  /* 0x00000000ff157431 */ /* 0x000fe200000001ff */
[----:B------:R-:W-:Y:S02]  /*1060*/  MOV R5, R29 ;  /* 0x0000001d00057202 */ /* 0x000fe40000000f00 */
[----:B------:R-:W-:-:S07]  /*1070*/  MOV R20, 0x1090 ;  /* 0x0000109000147802 */ /* 0x000fce0000000f00 */
[----:B------:R-:W-:Y:S05]  /*1080*/  CALL.REL.NOINC `($__internal_1_$__cuda_sm3x_div_rn_noftz_f32_slowpath) ;  /* 0x0000008000607944 */ /* 0x000fea0003c00000 */
[----:B------:R-:W-:-:S07]  /*1090*/  IMAD.MOV.U32 R22, RZ, RZ, R4 ;  /* 0x000000ffff167224 */ /* 0x000fce00078e0004 */
.L_x_21:
[----:B------:R-:W-:Y:S05]  /*10a0*/  BSYNC.RECONVERGENT B6 ;  /* 0x0000000000067941 */ /* 0x000fea0003800200 */
.L_x_20:
[----:B------:R-:W0:Y:S01]  /*10b0*/  MUFU.RCP R0, R29 ;  /* 0x0000001d00007308 */ /* 0x000e220000001000 */
[----:B------:R-:W-:Y:S01]  /*10c0*/  MOV R4, 0x40000000 ;  /* 0x4000000000047802 */ /* 0x000fe20000000f00 */
[----:B------:R-:W-:Y:S04]  /*10d0*/  BSSY.RECONVERGENT B6, `(.L_x_22) ;  /* 0x000000f000067945 */ /* 0x000fe80003800200 */
        /* <DEDUP_REMOVED lines=9> */
[----:B------:R-:W-:Y:S01]  /*1170*/  MOV R5, R29 ;  /* 0x0000001d00057202 */ /* 0x000fe20000000f00 */
[----:B------:R-:W-:Y:S01]  /*1180*/  IMAD.MOV.U32 R21, RZ, RZ, 0x0 ;  /* 0x00000000ff157424 */ /* 0x000fe200078e00ff */
[----:B------:R-:W-:-:S07]  /*1190*/  MOV R20, 0x11b0 ;  /* 0x000011b000147802 */ /* 0x000fce0000000f00 */
[----:B------:R-:W-:Y:S05]  /*11a0*/  CALL.REL.NOINC `($__internal_1_$__cuda_sm3x_div_rn_noftz_f32_slowpath) ;  /* 0x0000008000187944 */ /* 0x000fea0003c00000 */
[----:B------:R-:W-:-:S07]  /*11b0*/  MOV R25, R4 ;  /* 0x0000000400197202 */ /* 0x000fce0000000f00 */
.L_x_23:
[----:B------:R-:W-:Y:S05]  /*11c0*/  BSYNC.RECONVERGENT B6 ;  /* 0x0000000000067941 */ /* 0x000fea0003800200 */
.L_x_22:
[----:B------:R-:W-:Y:S01]  /*11d0*/  HFMA2 R3, -RZ, RZ, 2, 0 ;  /* 0x40000000ff037431 */ /* 0x000fe200000001ff */
[----:B------:R-:W-:Y:S04]  /*11e0*/  BSSY.RECONVERGENT B6, `(.L_x_24) ;  /* 0x0000013000067945 */ /* 0x000fe80003800200 */
[----:B------:R-:W-:-:S04]  /*11f0*/  FFMA R22, R22, R3, -1 ;  /* 0xbf80000016167423 */ /* 0x000fc80000000003 */
[C---:B------:R-:W-:Y:S01]  /*1200*/  FMUL R0, R22.reuse, R22 ;  /* 0x0000001616007220 */ /* 0x040fe20000400000 */
[----:B------:R-:W-:-:S03]  /*1210*/  FADD R23, -R22, -RZ ;  /* 0x800000ff16177221 */ /* 0x000fc60000000100 */
[----:B------:R-:W-:-:S04]  /*1220*/  FFMA R0, R25, R25, R0 ;  /* 0x0000001919007223 */ /* 0x000fc80000000000 */
[----:B------:R-:W-:-:S04]  /*1230*/  FADD R4, R0, 1 ;  /* 0x3f80000000047421 */ /* 0x000fc80000000000 */
[----:B------:R-:W-:Y:S01]  /*1240*/  VIADD R0, R4, 0xf3000000 ;  /* 0xf300000004007836 */ /* 0x000fe20000000000 */
[----:B------:R0:W1:Y:S04]  /*1250*/  MUFU.RSQ R5, R4 ;  /* 0x0000000400057308 */ /* 0x0000680000001400 */
[----:B------:R-:W-:-:S13]  /*1260*/  ISETP.GT.U32.AND P0, PT, R0, 0x727fffff, PT ;  /* 0x727fffff0000780c */ /* 0x000fda0003f04070 */
[----:B01----:R-:W-:Y:S05]  /*1270*/  @!P0 BRA `(.L_x_25) ;  /* 0x0000000000148947 */ /* 0x003fea0003800000 */
[----:B------:R-:W-:Y:S02]  /*1280*/  MOV R20, 0x12b0 ;  /* 0x000012b000147802 */ /* 0x000fe40000000f00 */
[----:B------:R-:W-:-:S07]  /*1290*/  MOV R21, 0x0 ;  /* 0x0000000000157802 */ /* 0x000fce0000000f00 */
[----:B------:R-:W-:Y:S05]  /*12a0*/  CALL.REL.NOINC `($__internal_0_$__cuda_sm20_sqrt_rn_f32_slowpath) ;  /* 0x0000007c006c7944 */ /* 0x000fea0003c00000 */
[----:B------:R-:W-:Y:S01]  /*12b0*/  MOV R22, R4 ;  /* 0x0000000400167202 */ /* 0x000fe20000000f00 */
[----:B------:R-:W-:Y:S06]  /*12c0*/  BRA `(.L_x_26) ;  /* 0x0000000000107947 */ /* 0x000fec0003800000 */
.L_x_25:
[----:B------:R-:W-:Y:S01]  /*12d0*/  FMUL.FTZ R3, R4, R5 ;  /* 0x0000000504037220 */ /* 0x000fe20000410000 */
[----:B------:R-:W-:-:S03]  /*12e0*/  FMUL.FTZ R22, R5, 0.5 ;  /* 0x3f00000005167820 */ /* 0x000fc60000410000 */
[----:B------:R-:W-:-:S04]  /*12f0*/  FFMA R4, -R3, R3, R4 ;  /* 0x0000000303047223 */ /* 0x000fc80000000104 */
[----:B------:R-:W-:-:S07]  /*1300*/  FFMA R22, R4, R22, R3 ;  /* 0x0000001604167223 */ /* 0x000fce0000000003 */
.L_x_26:
[----:B------:R-:W-:Y:S05]  /*1310*/  BSYNC.RECONVERGENT B6 ;  /* 0x0000000000067941 */ /* 0x000fea0003800200 */
.L_x_24:
[----:B------:R-:W-:Y:S01]  /*1320*/  FSETP.GT.AND P0, PT, R22, RZ, PT ;  /* 0x000000ff1600720b */ /* 0x000fe20003f04000 */
[----:B------:R-:W-:Y:S01]  /*1330*/  BSSY.RECONVERGENT B7, `(.L_x_27) ;  /* 0x0000035000077945 */ /* 0x000fe20003800200 */
[----:B------:R-:W-:-:S11]  /*1340*/  IMAD.MOV.U32 R9, RZ, RZ, -0x40800000 ;  /* 0xbf800000ff097424 */ /* 0x000fd600078e00ff */
        /* <DEDUP_REMOVED lines=15> */
.L_x_30:
[----:B------:R-:W-:Y:S05]  /*1440*/  BSYNC.RECONVERGENT B6 ;  /* 0x0000000000067941 */ /* 0x000fea0003800200 */
.L_x_29:
[----:B------:R-:W0:Y:S01]  /*1450*/  MUFU.RCP R3, R22 ;  /* 0x0000001600037308 */ /* 0x000e220000001000 */
[----:B------:R-:W-:Y:S01]  /*1460*/  BSSY.RECONVERGENT B6, `(.L_x_31) ;  /* 0x000000e000067945 */ /* 0x000fe20003800200 */
[----:B------:R-:W-:-:S06]  /*1470*/  MOV R25, R4 ;  /* 0x0000000400197202 */ /* 0x000fcc0000000f00 */
[----:B------:R-:W1:Y:S01]  /*1480*/  FCHK P0, R23, R22 ;  /* 0x0000001617007302 */ /* 0x000e620000000000 */
[----:B0-----:R-:W-:-:S04]  /*1490*/  FFMA R0, R3, -R22, 1 ;  /* 0x3f80000003007423 */ /* 0x001fc80000000816 */
[----:B------:R-:W-:-:S04]  /*14a0*/  FFMA R5, R3, R0, R3 ;  /* 0x0000000003057223 */ /* 0x000fc80000000003 */
[----:B------:R-:W-:-:S04]  /*14b0*/  FFMA R0, R23, R5, RZ ;  /* 0x0000000517007223 */ /* 0x000fc800000000ff */
[----:B------:R-:W-:-:S04]  /*14c0*/  FFMA R3, R0, -R22, R23 ;  /* 0x8000001600037223 */ /* 0x000fc80000000017 */
[----:B------:R-:W-:Y:S01]  /*14d0*/  FFMA R4, R5, R3, R0 ;  /* 0x0000000305047223 */ /* 0x000fe20000000000 */
[----:B-1----:R-:W-:Y:S06]  /*14e0*/  @!P0 BRA `(.L_x_32) ;  /* 0x0000000000148947 */ /* 0x002fec0003800000 */
[----:B------:R-:W-:Y:S01]  /*14f0*/  HFMA2 R21, -RZ, RZ, 0, 0 ;  /* 0x00000000ff157431 */ /* 0x000fe200000001ff */
[----:B------:R-:W-:Y:S01]  /*1500*/  MOV R4, R23 ;  /* 0x0000001700047202 */ /* 0x000fe20000000f00 */
[----:B------:R-:W-:Y:S01]  /*1510*/  IMAD.MOV.U32 R5, RZ, RZ, R22 ;  /* 0x000000ffff057224 */ /* 0x000fe200078e0016 */
[----:B------:R-:W-:-:S07]  /*1520*/  MOV R20, 0x1540 ;  /* 0x0000154000147802 */ /* 0x000fce0000000f00 */
[----:B------:R-:W-:Y:S05]  /*1530*/  CALL.REL.NOINC `($__internal_1_$__cuda_sm3x_div_rn_noftz_f32_slowpath) ;  /* 0x0000007c00347944 */ /* 0x000fea0003c00000 */
.L_x_32:
[----:B------:R-:W-:Y:S05]  /*1540*/  BSYNC.RECONVERGENT B6 ;  /* 0x0000000000067941 */ /* 0x000fea0003800200 */
.L_x_31:
[----:B------:R-:W0:Y:S01]  /*1550*/  MUFU.RCP R9, R22 ;  /* 0x0000001600097308 */ /* 0x000e220000001000 */
[----:B------:R-:W-:Y:S01]  /*1560*/  UMOV UR4, 0x3f800000 ;  /* 0x3f80000000047882 */ /* 0x000fe20000000000 */
[----:B------:R-:W-:Y:S01]  /*1570*/  BSSY.RECONVERGENT B6, `(.L_x_28) ;  /* 0x0000010000067945 */ /* 0x000fe20003800200 */
[----:B------:R-:W-:Y:S01]  /*1580*/  MOV R5, UR4 ;  /* 0x0000000400057c02 */ /* 0x000fe20008000f00 */
[----:B------:R-:W-:-:S04]  /*1590*/  IMAD.MOV.U32 R23, RZ, RZ, R4 ;  /* 0x000000ffff177224 */ /* 0x000fc800078e0004 */
[----:B------:R-:W1:Y:S01]  /*15a0*/  FCHK P0, -R5, R22 ;  /* 0x0000001605007302 */ /* 0x000e620000000100 */
[----:B0-----:R-:W-:-:S04]  /*15b0*/  FFMA R0, R9, -R22, 1 ;  /* 0x3f80000009007423 */ /* 0x001fc80000000816 */
[----:B------:R-:W-:-:S04]  /*15c0*/  FFMA R9, R9, R0, R9 ;  /* 0x0000000009097223 */ /* 0x000fc80000000009 */
[----:B------:R-:W-:-:S04]  /*15d0*/  FFMA R0, R9, -1, RZ ;  /* 0xbf80000009007823 */ /* 0x000fc800000000ff */
[----:B------:R-:W-:-:S04]  /*15e0*/  FFMA R3, R0, -R22, -1 ;  /* 0xbf80000000037423 */ /* 0x000fc80000000816 */
[----:B------:R-:W-:Y:S01]  /*15f0*/  FFMA R9, R9, R3, R0 ;  /* 0x0000000309097223 */ /* 0x000fe20000000000 */
[----:B-1----:R-:W-:Y:S06]  /*1600*/  @!P0 BRA `(.L_x_33) ;  /* 0x0000000000188947 */ /* 0x002fec0003800000 */
[----:B------:R-:W-:Y:S01]  /*1610*/  HFMA2 R4, -RZ, RZ, -1.875, 0 ;  /* 0xbf800000ff047431 */ /* 0x000fe200000001ff */
[----:B------:R-:W-:Y:S01]  /*1620*/  MOV R5, R22 ;  /* 0x0000001600057202 */ /* 0x000fe20000000f00 */
[----:B------:R-:W-:Y:S01]  /*1630*/  IMAD.MOV.U32 R21, RZ, RZ, 0x0 ;  /* 0x00000000ff157424 */ /* 0x000fe200078e00ff */
[----:B------:R-:W-:-:S07]  /*1640*/  MOV R20, 0x1660 ;  /* 0x0000166000147802 */ /* 0x000fce0000000f00 */
[----:B------:R-:W-:Y:S05]  /*1650*/  CALL.REL.NOINC `($__internal_1_$__cuda_sm3x_div_rn_noftz_f32_slowpath) ;  /* 0x0000007800ec7944 */ /* 0x000fea0003c00000 */
[----:B------:R-:W-:-:S07]  /*1660*/  MOV R9, R4 ;  /* 0x0000000400097202 */ /* 0x000fce0000000f00 */
.L_x_33:
[----:B------:R-:W-:Y:S05]  /*1670*/  BSYNC.RECONVERGENT B6 ;  /* 0x0000000000067941 */ /* 0x000fea0003800200 */
.L_x_28:
[----:B------:R-:W-:Y:S05]  /*1680*/  BSYNC.RECONVERGENT B7 ;  /* 0x0000000000077941 */ /* 0x000fea0003800200 */
.L_x_27:
[----:B------:R0:W-:Y:S01]  /*1690*/  STL [R1], RZ ;  /* 0x000000ff01007387 */ /* 0x0001e20000100800 */
[----:B------:R-:W1:Y:S01]  /*16a0*/  LDCU.64 UR4, c[0x0][0x398] ;  /* 0x00007300ff0477ac */ /* 0x000e620008000a00 */
[----:B------:R-:W-:Y:S02]  /*16b0*/  HFMA2 R6, -RZ, RZ, 0, 0 ;  /* 0x00000000ff067431 */ /* 0x000fe400000001ff */
[----:B------:R-:W-:Y:S01]  /*16c0*/  IMAD.MOV.U32 R7, RZ, RZ, R25 ;  /* 0x000000ffff077224 */ /* 0x000fe200078e0019 */
[----:B------:R-:W-:Y:S01]  /*16d0*/  MOV R8, R23 ;  /* 0x0000001700087202 */ /* 0x000fe20000000f00 */
[----:B------:R-:W2:Y:S01]  /*16e0*/  LDCU.64 UR8, c[0x0][0x3a8] ;  /* 0x00007500ff0877ac */ /* 0x000ea20008000a00 */
[----:B------:R-:W-:Y:S02]  /*16f0*/  CS2R R4, SRZ ;  /* 0x0000000000047805 */ /* 0x000fe4000001ff00 */
[----:B------:R-:W-:Y:S01]  /*1700*/  MOV R20, 0x17b0 ;  /* 0x000017b000147802 */ /* 0x000fe20000000f00 */
[----:B------:R-:W3:Y:S01]  /*1710*/  LDCU UR6, c[0x0][0x3a0] ;  /* 0x00007400ff0677ac */ /* 0x000ee20008000800 */
[----:B------:R-:W-:Y:S01]  /*1720*/  MOV R21, 0x0 ;  /* 0x0000000000157802 */ /* 0x000fe20000000f00 */
[----:B------:R-:W4:Y:S01]  /*1730*/  LDCU UR7, c[0x0][0x3b0] ;  /* 0x00007600ff0777ac */ /* 0x000f220008000800 */
[----:B-1----:R-:W-:Y:S01]  /*1740*/  MOV R10, UR4 ;  /* 0x00000004000a7c02 */ /* 0x002fe20008000f00 */
[----:B------:R-:W-:Y:S01]  /*1750*/  IMAD.U32 R11, RZ, RZ, UR5 ;  /* 0x00000005ff0b7e24 */ /* 0x000fe2000f8e00ff */
[----:B--2---:R-:W-:-:S02]  /*1760*/  MOV R14, UR8 ;  /* 0x00000008000e7c02 */ /* 0x004fc40008000f00 */
[----:B------:R-:W-:Y:S01]  /*1770*/  MOV R15, UR9 ;  /* 0x00000009000f7c02 */ /* 0x000fe20008000f00 */
[----:B---3--:R-:W-:Y:S01]  /*1780*/  IMAD.U32 R12, RZ, RZ, UR6 ;  /* 0x00000006ff0c7e24 */ /* 0x008fe2000f8e00ff */
[----:B0---4-:R-:W-:-:S07]  /*1790*/  MOV R13, UR7 ;  /* 0x00000007000d7c02 */ /* 0x011fce0008000f00 */
[----:B------:R-:W-:Y:S05]  /*17a0*/  CALL.REL.NOINC `($ray_trace_kernel$_Z9trace_ray3RayPfiS0_ii) ;  /* 0x0000000c00407944 */ /* 0x000fea0003c00000 */
[----:B------:R-:W-:Y:S01]  /*17b0*/  UIADD3 UR36, UPT, UPT, UR36, 0x2, URZ ;  /* 0x0000000224247890 */ /* 0x000fe2000fffe0ff */
[----:B------:R-:W-:Y:S01]  /*17c0*/  MOV R22, R2 ;  /* 0x0000000200167202 */ /* 0x000fe20000000f00 */
[----:B------:R-:W-:Y:S01]  /*17d0*/  FADD R19, R19, R4 ;  /* 0x0000000413137221 */ /* 0x000fe20000000000 */
[----:B------:R-:W-:Y:S01]  /*17e0*/  FADD R16, R16, R5 ;  /* 0x0000000510107221 */ /* 0x000fe20000000000 */
[----:B------:R-:W-:Y:S01]  /*17f0*/  UISETP.NE.AND UP0, UPT, UR36, URZ, UPT ;  /* 0x000000ff2400728c */ /* 0x000fe2000bf05270 */
[----:B------:R-:W-:Y:S01]  /*1800*/  FADD R17, R17, R6 ;  /* 0x0000000611117221 */ /* 0x000fe20000000000 */
[----:B------:R-:W-:Y:S01]  /*1810*/  IMAD.MOV.U32 R23, RZ, RZ, R18 ;  /* 0x000000ffff177224 */ /* 0x000fe200078e0012 */
[----:B------:R-:W-:Y:S01]  /*1820*/  IADD3 R3, PT, PT, R27, 0x161f14, RZ ;  /* 0x00161f141b037810 */ /* 0x000fe20007ffe0ff */
[----:B------:R-:W-:-:S05]  /*1830*/  IMAD.MOV.U32 R2, RZ, RZ, R26 ;  /* 0x000000ffff027224 */ /* 0x000fca00078e001a */
[----:B------:R-:W-:Y:S05]  /*1840*/  BRA.U UP0, `(.L_x_34) ;  /* 0xffffffe900a07547 */ /* 0x000fea000b83ffff */
.L_x_1:
[----:B------:R-:W0:Y:S02]  /*1850*/  LDCU UR4, c[0x0][0x390] ;  /* 0x00007200ff0477ac */ /* 0x000e240008000800 */
[----:B0-----:R-:W-:-:S04]  /*1860*/  ULOP3.LUT UR4, UR4, 0x1, URZ, 0xc0, !UPT ;  /* 0x0000000104047892 */ /* 0x001fc8000f8ec0ff */
[----:B------:R-:W-:-:S09]  /*1870*/  UISETP.NE.U32.AND UP0, UPT, UR4, 0x1, UPT ;  /* 0x000000010400788c */ /* 0x000fd2000bf05070 */
[----:B------:R-:W-:Y:S05]  /*1880*/  BRA.U UP0, `(.L_x_0) ;  /* 0x00000009009c7547 */ /* 0x000fea000b800000 */
[----:B------:R-:W-:Y:S01]  /*1890*/  SHF.R.U32.HI R3, RZ, 0x2, R24 ;  /* 0x00000002ff037819 */ /* 0x000fe20000011618 */
[----:B------:R-:W0:Y:S01]  /*18a0*/  MUFU.RCP R6, R31 ;  /* 0x0000001f00067308 */ /* 0x000e220000001000 */
[----:B------:R-:W-:Y:S01]  /*18b0*/  SHF.L.U32 R5, R28, 0x4, RZ ;  /* 0x000000041c057819 */ /* 0x000fe200000006ff */
[----:B------:R-:W-:Y:S01]  /*18c0*/  BSSY.RECONVERGENT B6, `(.L_x_35) ;  /* 0x0000016000067945 */ /* 0x000fe20003800200 */
[----:B------:R-:W-:-:S04]  /*18d0*/  LOP3.LUT R3, R3, R24, RZ, 0x3c, !PT ;  /* 0x0000001803037212 */ /* 0x000fc800078e3cff */
[----:B------:R-:W-:-:S04]  /*18e0*/  SHF.L.U32 R0, R3, 0x1, RZ ;  /* 0x0000000103007819 */ /* 0x000fc800000006ff */
[----:B------:R-:W-:-:S04]  /*18f0*/  LOP3.LUT R0, R28, R5, R0, 0x96, !PT ;  /* 0x000000051c007212 */ /* 0x000fc800078e9600 */
[----:B------:R-:W-:Y:S01]  /*1900*/  LOP3.LUT R2, R0, R3, RZ, 0x3c, !PT ;  /* 0x0000000300027212 */ /* 0x000fe200078e3cff */
[----:B------:R-:W-:Y:S02]  /*1910*/  IMAD.MOV.U32 R3, RZ, RZ, 0x2f800000 ;  /* 0x2f800000ff037424 */ /* 0x000fe400078e00ff */
[----:B0-----:R-:W-:Y:S01]  /*1920*/  FFMA R5, -R31, R6, 1 ;  /* 0x3f8000001f057423 */ /* 0x001fe20000000106 */
[----:B------:R-:W-:-:S04]  /*1930*/  IADD3 R0, PT, PT, R27, 0x587c5, R2 ;  /* 0x000587c51b007810 */ /* 0x000fc80007ffe002 */
        /* <DEDUP_REMOVED lines=14> */
.L_x_36:
[----:B------:R-:W-:Y:S05]  /*1a20*/  BSYNC.RECONVERGENT B6 ;  /* 0x0000000000067941 */ /* 0x000fea0003800200 */
.L_x_35:
[----:B------:R-:W-:Y:S01]  /*1a30*/  SHF.R.U32.HI R3, RZ, 0x2, R26 ;  /* 0x00000002ff037819 */ /* 0x000fe2000001161a */
[----:B------:R-:W-:Y:S01]  /*1a40*/  BSSY.RECONVERGENT B6, `(.L_x_37) ;  /* 0x0000018000067945 */ /* 0x000fe20003800200 */
[----:B------:R-:W-:Y:S02]  /*1a50*/  SHF.L.U32 R0, R2, 0x4, RZ ;  /* 0x0000000402007819 */ /* 0x000fe400000006ff */
[----:B------:R-:W-:-:S04]  /*1a60*/  LOP3.LUT R3, R3, R26, RZ, 0x3c, !PT ;  /* 0x0000001a03037212 */ /* 0x000fc800078e3cff */
[----:B------:R-:W-:-:S04]  /*1a70*/  SHF.L.U32 R4, R3, 0x1, RZ ;  /* 0x0000000103047819 */ /* 0x000fc800000006ff */
[----:B------:R-:W-:Y:S02]  /*1a80*/  LOP3.LUT R3, R3, R4, R0, 0x96, !PT ;  /* 0x0000000403037212 */ /* 0x000fe400078e9600 */
[----:B------:R-:W0:Y:S02]  /*1a90*/  MUFU.RCP R0, R29 ;  /* 0x0000001d00007308 */ /* 0x000e240000001000 */
[----:B------:R-:W-:Y:S01]  /*1aa0*/  LOP3.LUT R2, R3, R2, RZ, 0x3c, !PT ;  /* 0x0000000203027212 */ /* 0x000fe200078e3cff */
[----:B------:R-:W-:-:S03]  /*1ab0*/  IMAD.MOV.U32 R3, RZ, RZ, 0x2f800000 ;  /* 0x2f800000ff037424 */ /* 0x000fc600078e00ff */
[----:B------:R-:W-:-:S04]  /*1ac0*/  IADD3 R2, PT, PT, R27, 0xb0f8a, R2 ;  /* 0x000b0f8a1b027810 */ /* 0x000fc80007ffe002 */
        /* <DEDUP_REMOVED lines=15> */
.L_x_38:
[----:B------:R-:W-:Y:S05]  /*1bc0*/  BSYNC.RECONVERGENT B6 ;  /* 0x0000000000067941 */ /* 0x000fea0003800200 */
.L_x_37:
        /* <DEDUP_REMOVED lines=17> */
.L_x_40:
[----:B------:R-:W-:Y:S05]  /*1ce0*/  BSYNC.RECONVERGENT B6 ;  /* 0x0000000000067941 */ /* 0x000fea0003800200 */
.L_x_39:
        /* <DEDUP_REMOVED lines=16> */
.L_x_42:
[----:B------:R-:W-:Y:S01]  /*1df0*/  FMUL.FTZ R3, R4, R5 ;  /* 0x0000000504037220 */ /* 0x000fe20000410000 */
[----:B------:R-:W-:-:S03]  /*1e00*/  FMUL.FTZ R0, R5, 0.5 ;  /* 0x3f00000005007820 */ /* 0x000fc60000410000 */
[----:B------:R-:W-:-:S04]  /*1e10*/  FFMA R2, -R3, R3, R4 ;  /* 0x0000000303027223 */ /* 0x000fc80000000104 */
[----:B------:R-:W-:-:S07]  /*1e20*/  FFMA R2, R2, R0, R3 ;  /* 0x0000000002027223 */ /* 0x000fce0000000003 */
.L_x_43:
[----:B------:R-:W-:Y:S05]  /*1e30*/  BSYNC.RECONVERGENT B6 ;  /* 0x0000000000067941 */ /* 0x000fea0003800200 */
.L_x_41:
        /* <DEDUP_REMOVED lines=18> */
.L_x_47:
[----:B------:R-:W-:Y:S05]  /*1f60*/  BSYNC.RECONVERGENT B6 ;  /* 0x0000000000067941 */ /* 0x000fea0003800200 */
.L_x_46:
        /* <DEDUP_REMOVED lines=15> */
.L_x_49:
[----:B------:R-:W-:Y:S05]  /*2060*/  BSYNC.RECONVERGENT B6 ;  /* 0x0000000000067941 */ /* 0x000fea0003800200 */
.L_x_48:
        /* <DEDUP_REMOVED lines=18> */
.L_x_50:
[----:B------:R-:W-:Y:S05]  /*2190*/  BSYNC.RECONVERGENT B6 ;  /* 0x0000000000067941 */ /* 0x000fea0003800200 */
.L_x_45:
[----:B------:R-:W-:Y:S05]  /*21a0*/  BSYNC.RECONVERGENT B7 ;  /* 0x0000000000077941 */ /* 0x000fea0003800200 */
.L_x_44:
        /* <DEDUP_REMOVED lines=18> */
[----:B------:R-:W-:Y:S01]  /*22d0*/  FADD R19, R19, R4 ;  /* 0x0000000413137221 */ /* 0x000fe20000000000 */
[----:B------:R-:W-:Y:S01]  /*22e0*/  FADD R16, R16, R5 ;  /* 0x0000000510107221 */ /* 0x000fe20000000000 */
[----:B------:R-:W-:-:S07]  /*22f0*/  FADD R17, R17, R6 ;  /* 0x0000000611117221 */ /* 0x000fce0000000000 */
.L_x_0:
[----:B------:R-:W0:Y:S02]  /*2300*/  LDCU UR4, c[0x0][0x390] ;  /* 0x00007200ff0477ac */ /* 0x000e240008000800 */
[----:B0-----:R-:W-:Y:S01]  /*2310*/  I2FP.F32.S32 R0, UR4 ;  /* 0x0000000400007c45 */ /* 0x001fe20008201400 */
[----:B------:R-:W0:Y:S04]  /*2320*/  LDCU.64 UR4, c[0x0][0x358] ;  /* 0x00006b00ff0477ac */ /* 0x000e280008000a00 */
[----:B------:R-:W-:-:S05]  /*2330*/  VIADD R2, R0, 0x1800000 ;  /* 0x0180000000027836 */ /* 0x000fca0000000000 */
[----:B------:R-:W-:-:S04]  /*2340*/  LOP3.LUT R2, R2, 0x7f800000, RZ, 0xc0, !PT ;  /* 0x7f80000002027812 */ /* 0x000fc800078ec0ff */
[----:B------:R-:W-:-:S13]  /*2350*/  ISETP.GT.U32.AND P0, PT, R2, 0x1ffffff, PT ;  /* 0x01ffffff0200780c */ /* 0x000fda0003f04070 */
[----:B0-----:R-:W-:Y:S05]  /*2360*/  @P0 BRA `(.L_x_51) ;  /* 0x00000000000c0947 */ /* 0x001fea0003800000 */
[----:B------:R-:W-:-:S07]  /*2370*/  MOV R8, 0x2390 ;  /* 0x0000239000087802 */ /* 0x000fce0000000f00 */
[----:B------:R-:W-:Y:S05]  /*2380*/  CALL.REL.NOINC `($__internal_2_$__cuda_sm20_rcp_rn_f32_slowpath) ;  /* 0x0000006800607944 */ /* 0x000fea0003c00000 */
[----:B------:R-:W-:Y:S05]  /*2390*/  BRA `(.L_x_52) ;  /* 0x0000000000107947 */ /* 0x000fea0003800000 */
.L_x_51:
[----:B------:R-:W0:Y:S02]  /*23a0*/  MUFU.RCP R3, R0 ;  /* 0x0000000000037308 */ /* 0x000e240000001000 */
[----:B0-----:R-:W-:-:S04]  /*23b0*/  FFMA R2, R0, R3, -1 ;  /* 0xbf80000000027423 */ /* 0x001fc80000000003 */
[----:B------:R-:W-:-:S04]  /*23c0*/  FADD.FTZ R2, -R2, -RZ ;  /* 0x800000ff02027221 */ /* 0x000fc80000010100 */
[----:B------:R-:W-:-:S07]  /*23d0*/  FFMA R4, R3, R2, R3 ;  /* 0x0000000203047223 */ /* 0x000fce0000000003 */
.L_x_52:
[----:B------:R-:W0:Y:S01]  /*23e0*/  LDC.64 R2, c[0x0][0x380] ;  /* 0x0000e000ff027b82 */ /* 0x000e220000000a00 */
[C---:B------:R-:W-:Y:S01]  /*23f0*/  FMUL R19, R4.reuse, R19 ;  /* 0x0000001304137220 */ /* 0x040fe20000400000 */
[C---:B------:R-:W-:Y:S01]  /*2400*/  FMUL R16, R4.reuse, R16 ;  /* 0x0000001004107220 */ /* 0x040fe20000400000 */
[----:B------:R-:W-:Y:S01]  /*2410*/  FMUL R4, R4, R17 ;  /* 0x0000001104047220 */ /* 0x000fe20000400000 */
[----:B------:R-:W-:Y:S02]  /*2420*/  IMAD R37, R37, 0x3, RZ ;  /* 0x0000000325257824 */ /* 0x000fe400078e02ff */
[----:B------:R-:W-:Y:S02]  /*2430*/  FMNMX R19, R19, 1, PT ;  /* 0x3f80000013137809 */ /* 0x000fe40003800000 */
[----:B------:R-:W-:Y:S02]  /*2440*/  FMNMX R5, R16, 1, PT ;  /* 0x3f80000010057809 */ /* 0x000fe40003800000 */
[----:B------:R-:W-:Y:S01]  /*2450*/  FMNMX R7, R4, 1, PT ;  /* 0x3f80000004077809 */ /* 0x000fe20003800000 */
[----:B0-----:R-:W-:-:S05]  /*2460*/  IMAD.WIDE R2, R37, 0x4, R2 ;  /* 0x0000000425027825 */ /* 0x001fca00078e0202 */
[----:B------:R-:W-:Y:S04]  /*2470*/  STG.E desc[UR4][R2.64], R19 ;  /* 0x0000001302007986 */ /* 0x000fe8000c101904 */
[----:B------:R-:W-:Y:S04]  /*2480*/  STG.E desc[UR4][R2.64+0x4], R5 ;  /* 0x0000040502007986 */ /* 0x000fe8000c101904 */
[----:B------:R-:W-:Y:S01]  /*2490*/  STG.E desc[UR4][R2.64+0x8], R7 ;  /* 0x0000080702007986 */ /* 0x000fe2000c101904 */
[----:B------:R-:W-:Y:S05]  /*24a0*/  EXIT ;  /* 0x000000000000794d */ /* 0x000fea0003800000 */
        .type           $ray_trace_kernel$_Z9trace_ray3RayPfiS0_ii,@function
        .size           $ray_trace_kernel$_Z9trace_ray3RayPfiS0_ii,($__internal_2_$__cuda_sm20_rcp_rn_f32_slowpath - $ray_trace_kernel$_Z9trace_ray3RayPfiS0_ii)
$ray_trace_kernel$_Z9trace_ray3RayPfiS0_ii:
[----:B------:R-:W-:-:S05]  /*24b0*/  IADD3 R1, PT, PT, R1, -0xb0, RZ ;  /* 0xffffff5001017810 */ /* 0x000fca0007ffe0ff */
[----:B------:R-:W-:Y:S04]  /*24c0*/  STL [R1+0xa8], R85 ;  /* 0x0000a85501007387 */ /* 0x000fe80000100800 */
        /* <DEDUP_REMOVED lines=24> */
[----:B------:R0:W-:Y:S04]  /*2650*/  STL [R1+0x90], R70 ;  /* 0x0000904601007387 */ /* 0x0001e80000100800 */
[----:B------:R1:W-:Y:S04]  /*2660*/  STL [R1+0x8c], R69 ;  /* 0x00008c4501007387 */ /* 0x0003e80000100800 */
[----:B------:R2:W-:Y:S01]  /*2670*/  STL [R1+0x88], R68 ;  /* 0x0000884401007387 */ /* 0x0005e20000100800 */
[----:B0-----:R-:W0:Y:S05]  /*2680*/  BMOV.32.CLEAR R70, B10 ;  /* 0x000000000a467355 */ /* 0x001e2a0000100000 */
[----:B------:R3:W-:Y:S01]  /*2690*/  STL [R1+0x84], R63 ;  /* 0x0000843f01007387 */ /* 0x0007e20000100800 */
[----:B-1----:R-:W1:Y:S05]  /*26a0*/  BMOV.32.CLEAR R69, B9 ;  /* 0x0000000009457355 */ /* 0x002e6a0000100000 */
[----:B------:R4:W-:Y:S01]  /*26b0*/  STL [R1+0x80], R62 ;  /* 0x0000803e01007387 */ /* 0x0009e20000100800 */
[----:B--2---:R-:W2:Y:S05]  /*26c0*/  BMOV.32.CLEAR R68, B8 ;  /* 0x0000000008447355 */ /* 0x004eaa0000100000 */
[----:B---3--:R-:W3:Y:S05]  /*26d0*/  BMOV.32.CLEAR R63, B7 ;  /* 0x00000000073f7355 */ /* 0x008eea0000100000 */
[----:B----4-:R-:W4:Y:S05]  /*26e0*/  BMOV.32.CLEAR R62, B6 ;  /* 0x00000000063e7355 */ /* 0x010f2a0000100000 */
[----:B------:R0:W-:Y:S04]  /*26f0*/  STL [R1+0xa0], R79 ;  /* 0x0000a04f01007387 */ /* 0x0001e80000100800 */
[----:B------:R1:W-:Y:S04]  /*2700*/  STL [R1+0x9c], R78 ;  /* 0x00009c4e01007387 */ /* 0x0003e80000100800 */
[----:B------:R2:W-:Y:S01]  /*2710*/  STL [R1+0x98], R77 ;  /* 0x0000984d01007387 */ /* 0x0005e20000100800 */
[----:B0-----:R-:W-:-:S03]  /*2720*/  IMAD.MOV.U32 R79, RZ, RZ, R11 ;  /* 0x000000ffff4f7224 */ /* 0x001fc600078e000b */
[----:B------:R0:W-:Y:S01]  /*2730*/  STL [R1+0x94], R76 ;  /* 0x0000944c01007387 */ /* 0x0001e20000100800 */
[----:B-1----:R-:W-:-:S03]  /*2740*/  MOV R78, R10 ;  /* 0x0000000a004e7202 */ /* 0x002fc60000000f00 */
[----:B------:R1:W-:Y:S01]  /*2750*/  STL [R1+0x44], R31 ;  /* 0x0000441f01007387 */ /* 0x0003e20000100800 */
[----:B--2---:R-:W-:-:S03]  /*2760*/  IMAD.MOV.U32 R77, RZ, RZ, R15 ;  /* 0x000000ffff4d7224 */ /* 0x004fc600078e000f */
[----:B------:R2:W-:Y:S01]  /*2770*/  STL [R1+0x34], R27 ;  /* 0x0000341b01007387 */ /* 0x0005e20000100800 */
[----:B0-----:R-:W-:-:S03]  /*2780*/  MOV R76, R14 ;  /* 0x0000000e004c7202 */ /* 0x001fc60000000f00 */
[----:B------:R0:W-:Y:S01]  /*2790*/  STL [R1+0x30], R26 ;  /* 0x0000301a01007387 */ /* 0x0001e20000100800 */
[----:B-1----:R-:W-:-:S03]  /*27a0*/  MOV R31, R4 ;  /* 0x00000004001f7202 */ /* 0x002fc60000000f00 */
[----:B------:R1:W-:Y:S01]  /*27b0*/  STL [R1+0x2c], R25 ;  /* 0x00002c1901007387 */ /* 0x0003e20000100800 */
[----:B--2---:R-:W-:-:S03]  /*27c0*/  MOV R27, R7 ;  /* 0x00000007001b7202 */ /* 0x004fc60000000f00 */
[----:B------:R2:W-:Y:S01]  /*27d0*/  STL [R1+0x28], R24 ;  /* 0x0000281801007387 */ /* 0x0005e20000100800 */
[----:B0-----:R-:W-:-:S03]  /*27e0*/  IMAD.MOV.U32 R26, RZ, RZ, R8 ;  /* 0x000000ffff1a7224 */ /* 0x001fc600078e0008 */
[----:B------:R0:W-:Y:S01]  /*27f0*/  STL [R1+0x24], R23 ;  /* 0x0000241701007387 */ /* 0x0001e20000100800 */
[----:B-1----:R-:W-:-:S03]  /*2800*/  MOV R25, R9 ;  /* 0x0000000900197202 */ /* 0x002fc60000000f00 */
[----:B------:R1:W-:Y:S01]  /*2810*/  STL [R1+0x14], R19 ;  /* 0x0000141301007387 */ /* 0x0003e20000100800 */
[----:B--2---:R-:W-:-:S03]  /*2820*/  MOV R24, R12 ;  /* 0x0000000c00187202 */ /* 0x004fc60000000f00 */
[----:B------:R2:W-:Y:S01]  /*2830*/  STL [R1+0x10], R18 ;  /* 0x0000101201007387 */ /* 0x0005e20000100800 */
[----:B0-----:R-:W-:Y:S01]  /*2840*/  MOV R23, R13 ;  /* 0x0000000d00177202 */ /* 0x001fe20000000f00 */
[----:B-1----:R-:W-:Y:S01]  /*2850*/  IMAD.MOV.U32 R19, RZ, RZ, R5 ;  /* 0x000000ffff137224 */ /* 0x002fe200078e0005 */
[----:B--2---:R-:W-:Y:S01]  /*2860*/  MOV R18, R6 ;  /* 0x0000000600127202 */ /* 0x004fe20000000f00 */
[----:B------:R0:W5:Y:S01]  /*2870*/  LDL R60, [R1+0xb0] ;  /* 0x0000b000013c7983 */ /* 0x0001620000100800 */
[----:B------:R-:W1:Y:S01]  /*2880*/  LDC.64 R84, c[0x0][0x358] ;  /* 0x0000d600ff547b82 */ /* 0x000e620000000a00 */
[----:B------:R-:W-:Y:S01]  /*2890*/  ISETP.GE.AND P0, PT, R24, 0x1, PT ;  /* 0x000000011800780c */ /* 0x000fe20003f06270 */
[----:B------:R-:W-:Y:S01]  /*28a0*/  BSSY.RECONVERGENT B9, `(.L_x_53) ;  /* 0x00001d2000097945 */ /* 0x000fe20003800200 */
[----:B------:R-:W-:Y:S01]  /*28b0*/  MOV R2, 0xffffffff ;  /* 0xffffffff00027802 */ /* 0x000fe20000000f00 */
[----:B------:R-:W-:-:S10]  /*28c0*/  IMAD.MOV.U32 R16, RZ, RZ, 0x7149f2ca ;  /* 0x7149f2caff107424 */ /* 0x000fd400078e00ff */
[----:B0--34-:R-:W-:Y:S05]  /*28d0*/  @!P0 BRA `(.L_x_54) ;  /* 0x0000001c00388947 */ /* 0x019fea0003800000 */
[----:B------:R-:W-:Y:S01]  /*28e0*/  ISETP.GE.U32.AND P0, PT, R24, 0x4, PT ;  /* 0x000000041800780c */ /* 0x000fe20003f06070 */
[----:B------:R-:W-:Y:S01]  /*28f0*/  FMUL R0, R26, R26 ;  /* 0x0000001a1a007220 */ /* 0x000fe20000400000 */
[----:B------:R-:W-:Y:S01]  /*2900*/  BSSY.RECONVERGENT B8, `(.L_x_55) ;  /* 0x0000169000087945 */ /* 0x000fe20003800200 */
[----:B------:R-:W-:Y:S01]  /*2910*/  HFMA2 R16, -RZ, RZ, 10824, -13904 ;  /* 0x7149f2caff107431 */ /* 0x000fe200000001ff */
[----:B------:R-:W-:Y:S01]  /*2920*/  LOP3.LUT R22, R24, 0x3, RZ, 0xc0, !PT ;  /* 0x0000000318167812 */ /* 0x000fe200078ec0ff */
[----:B------:R-:W-:Y:S01]  /*2930*/  FFMA R0, R27, R27, R0 ;  /* 0x0000001b1b007223 */ /* 0x000fe20000000000 */
[----:B------:R-:W-:Y:S01]  /*2940*/  MOV R2, 0xffffffff ;  /* 0xffffffff00027802 */ /* 0x000fe20000000f00 */
[----:B------:R-:W-:Y:S02]  /*2950*/  IMAD.MOV.U32 R36, RZ, RZ, RZ ;  /* 0x000000ffff247224 */ /* 0x000fe400078e00ff */
[----:B------:R-:W-:-:S04]  /*2960*/  FFMA R0, R25, R25, R0 ;  /* 0x0000001919007223 */ /* 0x000fc80000000000 */
[C---:B------:R-:W-:Y:S01]  /*2970*/  FMUL R29, R0.reuse, 4 ;  /* 0x40800000001d7820 */ /* 0x040fe20000400000 */
[----:B------:R-:W-:Y:S01]  /*2980*/  FADD R28, R0, R0 ;  /* 0x00000000001c7221 */ /* 0x000fe20000000000 */
[----:B------:R-:W-:Y:S06]  /*2990*/  @!P0 BRA `(.L_x_56) ;  /* 0x00000014007c8947 */ /* 0x000fec0003800000 */
[----:B------:R-:W-:Y:S01]  /*29a0*/  IADD3 R46, P0, PT, R78, 0x58, RZ ;  /* 0x000000584e2e7810 */ /* 0x000fe20007f1e0ff */
[----:B------:R-:W-:Y:S01]  /*29b0*/  IMAD.MOV.U32 R39, RZ, RZ, RZ ;  /* 0x000000ffff277224 */ /* 0x000fe200078e00ff */
[----:B------:R-:W-:Y:S02]  /*29c0*/  LOP3.LUT R36, R24, 0x7ffffffc, RZ, 0xc0, !PT ;  /* 0x7ffffffc18247812 */ /* 0x000fe400078ec0ff */
[----:B------:R-:W-:Y:S02]  /*29d0*/  MOV R16, 0x7149f2ca ;  /* 0x7149f2ca00107802 */ /* 0x000fe40000000f00 */
[----:B------:R-:W-:Y:S02]  /*29e0*/  MOV R2, 0xffffffff ;  /* 0xffffffff00027802 */ /* 0x000fe40000000f00 */
[----:B------:R-:W-:-:S07]  /*29f0*/  IADD3.X R47, PT, PT, RZ, R79, RZ, P0, !PT ;  /* 0x0000004fff2f7210 */ /* 0x000fce00007fe4ff */
.L_x_93:
[C---:B-1----:R-:W-:Y:S02]  /*2a00*/  R2UR UR6, R84.reuse ;  /* 0x00000000540672ca */ /* 0x042fe400000e0000 */
[C---:B------:R-:W-:Y:S02]  /*2a10*/  R2UR UR7, R85.reuse ;  /* 0x00000000550772ca */ /* 0x040fe400000e0000 */
[C---:B------:R-:W-:Y:S02]  /*2a20*/  R2UR UR4, R84.reuse ;  /* 0x00000000540472ca */ /* 0x040fe400000e0000 */
[C---:B------:R-:W-:Y:S02]  /*2a30*/  R2UR UR5, R85.reuse ;  /* 0x00000000550572ca */ /* 0x040fe400000e0000 */
[----:B------:R-:W-:Y:S02]  /*2a40*/  R2UR UR8, R84 ;  /* 0x00000000540872ca */ /* 0x000fe400000e0000 */
[----:B------:R-:W-:-:S05]  /*2a50*/  R2UR UR9, R85 ;  /* 0x00000000550972ca */ /* 0x000fca00000e0000 */
[----:B------:R-:W2:Y:S04]  /*2a60*/  LDG.E R4, desc[UR6][R46.64+-0x54] ;  /* 0xffffac062e047981 */ /* 0x000ea8000c1e1900 */
[----:B------:R-:W3:Y:S04]  /*2a70*/  LDG.E R0, desc[UR4][R46.64+-0x58] ;  /* 0xffffa8042e007981 */ /* 0x000ee8000c1e1900 */
[----:B------:R-:W4:Y:S04]  /*2a80*/  LDG.E R3, desc[UR8][R46.64+-0x50] ;  /* 0xffffb0082e037981 */ /* 0x000f28000c1e1900 */
[----:B------:R-:W4:Y:S01]  /*2a90*/  LDG.E R5, desc[UR6][R46.64+-0x4c] ;  /* 0xffffb4062e057981 */ /* 0x000f22000c1e1900 */
[----:B------:R-:W-:Y:S01]  /*2aa0*/  BSSY.RECONVERGENT B7, `(.L_x_57) ;  /* 0x0000047000077945 */ /* 0x000fe20003800200 */
[----:B------:R-:W-:-:S02]  /*2ab0*/  PLOP3.LUT P0, PT, PT, PT, PT, 0x8, 0x80 ;  /* 0x000000000080781c */ /* 0x000fc40003f0e170 */
[----:B------:R-:W-:Y:S01]  /*2ac0*/  MOV R37, R45 ;  /* 0x0000002d00257202 */ /* 0x000fe20000000f00 */
[----:B--2---:R-:W-:Y:S01]  /*2ad0*/  FADD R7, -R4, R19 ;  /* 0x0000001304077221 */ /* 0x004fe20000000100 */
[----:B---3--:R-:W-:-:S03]  /*2ae0*/  FADD R0, -R0, R31 ;  /* 0x0000001f00007221 */ /* 0x008fc60000000100 */
[C---:B------:R-:W-:Y:S01]  /*2af0*/  FMUL R9, R7.reuse, R7 ;  /* 0x0000000707097220 */ /* 0x040fe20000400000 */
[----:B------:R-:W-:Y:S01]  /*2b00*/  FMUL R6, R7, R26 ;  /* 0x0000001a07067220 */ /* 0x000fe20000400000 */
[----:B----4-:R-:W-:Y:S02]  /*2b10*/  FADD R4, -R3, R18 ;  /* 0x0000001203047221 */ /* 0x010fe40000000100 */
[C---:B------:R-:W-:Y:S01]  /*2b20*/  FFMA R9, R0.reuse, R0, R9 ;  /* 0x0000000000097223 */ /* 0x040fe20000000009 */
[----:B------:R-:W-:-:S03]  /*2b30*/  FFMA R6, R0, R27, R6 ;  /* 0x0000001b00067223 */ /* 0x000fc60000000006 */
[C---:B------:R-:W-:Y:S01]  /*2b40*/  FFMA R0, R4.reuse, R4, R9 ;  /* 0x0000000404007223 */ /* 0x040fe20000000009 */
[----:B------:R-:W-:-:S03]  /*2b50*/  FFMA R6, R4, R25, R6 ;  /* 0x0000001904067223 */ /* 0x000fc60000000006 */
[----:B------:R-:W-:Y:S01]  /*2b60*/  FFMA R0, -R5, R5, R0 ;  /* 0x0000000505007223 */ /* 0x000fe20000000100 */
[----:B------:R-:W-:-:S03]  /*2b70*/  FADD R17, R6, R6 ;  /* 0x0000000606117221 */ /* 0x000fc60000000000 */
[----:B------:R-:W-:-:S04]  /*2b80*/  FMUL R0, R29, R0 ;  /* 0x000000001d007220 */ /* 0x000fc80000400000 */
[----:B------:R-:W-:-:S05]  /*2b90*/  FFMA R4, R17, R17, -R0 ;  /* 0x0000001111047223 */ /* 0x000fca0000000800 */
[----:B------:R-:W-:-:S13]  /*2ba0*/  FSETP.GT.AND P1, PT, R4, RZ, PT ;  /* 0x000000ff0400720b */ /* 0x000fda0003f24000 */
[----:B------:R-:W-:Y:S05]  /*2bb0*/  @!P1 BRA `(.L_x_58) ;  /* 0x0000000000d49947 */ /* 0x000fea0003800000 */
[----:B------:R-:W-:Y:S01]  /*2bc0*/  VIADD R0, R4, 0xf3000000 ;  /* 0xf300000004007836 */ /* 0x000fe20000000000 */
[----:B------:R0:W1:Y:S01]  /*2bd0*/  MUFU.RSQ R5, R4 ;  /* 0x0000000400057308 */ /* 0x0000620000001400 */
[----:B------:R-:W-:Y:S03]  /*2be0*/  BSSY.RECONVERGENT B6, `(.L_x_59) ;  /* 0x000000c000067945 */ /* 0x000fe60003800200 */
[----:B------:R-:W-:-:S13]  /*2bf0*/  ISETP.GT.U32.AND P0, PT, R0, 0x727fffff, PT ;  /* 0x727fffff0000780c */ /* 0x000fda0003f04070 */
[----:B01----:R-:W-:Y:S05]  /*2c00*/  @!P0 BRA `(.L_x_60) ;  /* 0x0000000000148947 */ /* 0x003fea0003800000 */
[----:B------:R-:W-:Y:S01]  /*2c10*/  HFMA2 R21, -RZ, RZ, 0, 0 ;  /* 0x00000000ff157431 */ /* 0x000fe200000001ff */
[----:B------:R-:W-:-:S07]  /*2c20*/  MOV R20, 0x2c40 ;  /* 0x00002c4000147802 */ /* 0x000fce0000000f00 */
[----:B-----5:R-:W-:Y:S05]  /*2c30*/  CALL.REL.NOINC `($__internal_0_$__cuda_sm20_sqrt_rn_f32_slowpath) ;  /* 0x0000006400087944 */ /* 0x020fea0003c00000 */
[----:B------:R-:W-:Y:S01]  /*2c40*/  MOV R30, R4 ;  /* 0x00000004001e7202 */ /* 0x000fe20000000f00 */
[----:B------:R-:W-:Y:S06]  /*2c50*/  BRA `(.L_x_61) ;  /* 0x0000000000107947 */ /* 0x000fec0003800000 */
.L_x_60:
[----:B------:R-:W-:Y:S01]  /*2c60*/  FMUL.FTZ R3, R4, R5 ;  /* 0x0000000504037220 */ /* 0x000fe20000410000 */
[----:B------:R-:W-:-:S03]  /*2c70*/  FMUL.FTZ R30, R5, 0.5 ;  /* 0x3f000000051e7820 */ /* 0x000fc60000410000 */
[----:B------:R-:W-:-:S04]  /*2c80*/  FFMA R4, -R3, R3, R4 ;  /* 0x0000000303047223 */ /* 0x000fc80000000104 */
[----:B------:R-:W-:-:S07]  /*2c90*/  FFMA R30, R4, R30, R3 ;  /* 0x0000001e041e7223 */ /* 0x000fce0000000003 */
.L_x_61:
[----:B------:R-:W-:Y:S05]  /*2ca0*/  BSYNC.RECONVERGENT B6 ;  /* 0x0000000000067941 */ /* 0x000fea0003800200 */
.L_x_59:
[----:B------:R-:W0:Y:S01]  /*2cb0*/  MUFU.RCP R3, R28 ;  /* 0x0000001c00037308 */ /* 0x000e220000001000 */
[----:B------:R-:W-:Y:S01]  /*2cc0*/  FADD R4, -R17, -R30 ;  /* 0x8000001e11047221 */ /* 0x000fe20000000100 */
[----:B------:R-:W-:Y:S06]  /*2cd0*/  BSSY.RECONVERGENT B6, `(.L_x_62) ;  /* 0x000000d000067945 */ /* 0x000fec0003800200 */
[----:B------:R-:W1:Y:S01]  /*2ce0*/  FCHK P0, R4, R28 ;  /* 0x0000001c04007302 */ /* 0x000e620000000000 */
[----:B0-----:R-:W-:-:S04]  /*2cf0*/  FFMA R0, -R28, R3, 1 ;  /* 0x3f8000001c007423 */ /* 0x001fc80000000103 */
[----:B------:R-:W-:-:S04]  /*2d00*/  FFMA R3, R3, R0, R3 ;  /* 0x0000000003037223 */ /* 0x000fc80000000003 */
[----:B------:R-:W-:-:S04]  /*2d10*/  FFMA R0, R4, R3, RZ ;  /* 0x0000000304007223 */ /* 0x000fc800000000ff */
[----:B------:R-:W-:-:S04]  /*2d20*/  FFMA R37, -R28, R0, R4 ;  /* 0x000000001c257223 */ /* 0x000fc80000000104 */
[----:B------:R-:W-:Y:S01]  /*2d30*/  FFMA R37, R3, R37, R0 ;  /* 0x0000002503257223 */ /* 0x000fe20000000000 */
[----:B-1----:R-:W-:Y:S06]  /*2d40*/  @!P0 BRA `(.L_x_63) ;  /* 0x0000000000148947 */ /* 0x002fec0003800000 */
[----:B------:R-:W-:Y:S02]  /*2d50*/  HFMA2 R21, -RZ, RZ, 0, 0 ;  /* 0x00000000ff157431 */ /* 0x000fe400000001ff */
[----:B------:R-:W-:Y:S01]  /*2d60*/  IMAD.MOV.U32 R5, RZ, RZ, R28 ;  /* 0x000000ffff057224 */ /* 0x000fe200078e001c */
[----:B------:R-:W-:-:S07]  /*2d70*/  MOV R20, 0x2d90 ;  /* 0x00002d9000147802 */ /* 0x000fce0000000f00 */
[----:B-----5:R-:W-:Y:S05]  /*2d80*/  CALL.REL.NOINC `($__internal_1_$__cuda_sm3x_div_rn_noftz_f32_slowpath) ;  /* 0x0000006400207944 */ /* 0x020fea0003c00000 */
[----:B------:R-:W-:-:S07]  /*2d90*/  MOV R37, R4 ;  /* 0x0000000400257202 */ /* 0x000fce0000000f00 */
.L_x_63:
[----:B------:R-:W-:Y:S05]  /*2da0*/  BSYNC.RECONVERGENT B6 ;  /* 0x0000000000067941 */ /* 0x000fea0003800200 */
.L_x_62:
[----:B------:R-:W-:Y:S02]  /*2db0*/  FSETP.GT.AND P1, PT, R37, 0.0010000000474974513054, PT ;  /* 0x3a83126f2500780b */ /* 0x000fe40003f24000 */
[----:B------:R-:W-:-:S11]  /*2dc0*/  PLOP3.LUT P0, PT, PT, PT, PT, 0x80, 0x8 ;  /* 0x000000000008781c */ /* 0x000fd60003f0f070 */
[----:B------:R-:W-:Y:S05]  /*2dd0*/  @P1 BRA `(.L_x_58) ;  /* 0x00000000004c1947 */ /* 0x000fea0003800000 */
[----:B------:R-:W0:Y:S01]  /*2de0*/  MUFU.RCP R3, R28 ;  /* 0x0000001c00037308 */ /* 0x000e220000001000 */
[----:B------:R-:W-:Y:S01]  /*2df0*/  FADD R17, -R17, R30 ;  /* 0x0000001e11117221 */ /* 0x000fe20000000100 */
        /* <DEDUP_REMOVED lines=10> */
[----:B------:R-:W-:Y:S02]  /*2ea0*/  MOV R5, R28 ;  /* 0x0000001c00057202 */ /* 0x000fe40000000f00 */
[----:B------:R-:W-:-:S07]  /*2eb0*/  MOV R20, 0x2ed0 ;  /* 0x00002ed000147802 */ /* 0x000fce0000000f00 */
[----:B-----5:R-:W-:Y:S05]  /*2ec0*/  CALL.REL.NOINC `($__internal_1_$__cuda_sm3x_div_rn_noftz_f32_slowpath) ;  /* 0x0000006000d07944 */ /* 0x020fea0003c00000 */
.L_x_65:
[----:B------:R-:W-:Y:S05]  /*2ed0*/  BSYNC.RECONVERGENT B6 ;  /* 0x0000000000067941 */ /* 0x000fea0003800200 */
.L_x_64:
[----:B------:R-:W-:Y:S01]  /*2ee0*/  FSETP.GT.AND P0, PT, R4, 0.0010000000474974513054, PT ;  /* 0x3a83126f0400780b */ /* 0x000fe20003f04000 */
[----:B------:R-:W-:-:S12]  /*2ef0*/  IMAD.MOV.U32 R37, RZ, RZ, R45 ;  /* 0x000000ffff257224 */ /* 0x000fd800078e002d */
[----:B------:R-:W-:-:S07]  /*2f00*/  @P0 MOV R37, R4 ;  /* 0x0000000400250202 */ /* 0x000fce0000000f00 */
.L_x_58:
[----:B------:R-:W-:Y:S05]  /*2f10*/  BSYNC.RECONVERGENT B7 ;  /* 0x0000000000077941 */ /* 0x000fea0003800200 */
.L_x_57:
[C---:B------:R-:W-:Y:S02]  /*2f20*/  R2UR UR6, R84.reuse ;  /* 0x00000000540672ca */ /* 0x040fe400000e0000 */
        /* <DEDUP_REMOVED lines=9> */
[----:B------:R-:W-:Y:S01]  /*2fc0*/  FSETP.LT.AND P1, PT, R37, R16, P0 ;  /* 0x000000102500720b */ /* 0x000fe20000721000 */
[----:B------:R-:W-:Y:S01]  /*2fd0*/  BSSY.RECONVERGENT B7, `(.L_x_66) ;  /* 0x0000049000077945 */ /* 0x000fe20003800200 */
[----:B------:R-:W-:-:S02]  /*2fe0*/  PLOP3.LUT P0, PT, PT, PT, PT, 0x8, 0x80 ;  /* 0x000000000080781c */ /* 0x000fc40003f0e170 */
[----:B------:R-:W-:Y:S02]  /*2ff0*/  MOV R30, R37 ;  /* 0x00000025001e7202 */ /* 0x000fe40000000f00 */
[----:B------:R-:W-:Y:S02]  /*3000*/  FSEL R45, R37, R16, P1 ;  /* 0x00000010252d7208 */ /* 0x000fe40000800000 */
[----:B------:R-:W-:Y:S01]  /*3010*/  SEL R2, R39, R2, P1 ;  /* 0x0000000227027207 */ /* 0x000fe20000800000 */
        /* <DEDUP_REMOVED lines=25> */
.L_x_69:
[----:B------:R-:W-:Y:S01]  /*31b0*/  FMUL.FTZ R3, R4, R5 ;  /* 0x0000000504037220 */ /* 0x000fe20000410000 */
[----:B------:R-:W-:-:S03]  /*31c0*/  FMUL.FTZ R16, R5, 0.5 ;  /* 0x3f00000005107820 */ /* 0x000fc60000410000 */
[----:B------:R-:W-:-:S04]  /*31d0*/  FFMA R4, -R3, R3, R4 ;  /* 0x0000000303047223 */ /* 0x000fc80000000104 */
[----:B------:R-:W-:-:S07]  /*31e0*/  FFMA R16, R4, R16, R3 ;  /* 0x0000001004107223 */ /* 0x000fce0000000003 */
.L_x_70:
[----:B------:R-:W-:Y:S05]  /*31f0*/  BSYNC.RECONVERGENT B6 ;  /* 0x0000000000067941 */ /* 0x000fea0003800200 */
.L_x_68:
        /* <DEDUP_REMOVED lines=15> */
.L_x_72:
[----:B------:R-:W-:Y:S05]  /*32f0*/  BSYNC.RECONVERGENT B6 ;  /* 0x0000000000067941 */ /* 0x000fea0003800200 */
.L_x_71:
        /* <DEDUP_REMOVED lines=18> */
.L_x_74:
[----:B------:R-:W-:Y:S05]  /*3420*/  BSYNC.RECONVERGENT B6 ;  /* 0x0000000000067941 */ /* 0x000fea0003800200 */
.L_x_73:
[----:B------:R-:W-:Y:S01]  /*3430*/  FSETP.GT.AND P0, PT, R4, 0.0010000000474974513054, PT ;  /* 0x3a83126f0400780b */ /* 0x000fe20003f04000 */
[----:B------:R-:W-:-:S12]  /*3440*/  IMAD.MOV.U32 R30, RZ, RZ, R37 ;  /* 0x000000ffff1e7224 */ /* 0x000fd800078e0025 */
[----:B------:R-:W-:-:S07]  /*3450*/  @P0 MOV R30, R4 ;  /* 0x00000004001e0202 */ /* 0x000fce0000000f00 */
.L_x_67:
[----:B------:R-:W-:Y:S05]  /*3460*/  BSYNC.RECONVERGENT B7 ;  /* 0x0000000000077941 */ /* 0x000fea0003800200 */
.L_x_66:
        /* <DEDUP_REMOVED lines=10> */
[CC--:B------:R-:W-:Y:S01]  /*3510*/  FSETP.LT.AND P1, PT, R30.reuse, R45.reuse, P0 ;  /* 0x0000002d1e00720b */ /* 0x0c0fe20000721000 */
[----:B------:R-:W-:Y:S01]  /*3520*/  BSSY.RECONVERGENT B7, `(.L_x_75) ;  /* 0x0000049000077945 */ /* 0x000fe20003800200 */
[----:B------:R-:W-:Y:S01]  /*3530*/  PLOP3.LUT P0, PT, PT, PT, PT, 0x8, 0x80 ;  /* 0x000000000080781c */ /* 0x000fe20003f0e170 */
[----:B------:R-:W-:Y:S01]  /*3540*/  IMAD.MOV.U32 R17, RZ, RZ, R30 ;  /* 0x000000ffff117224 */ /* 0x000fe200078e001e */
[----:B------:R-:W-:-:S09]  /*3550*/  FSEL R38, R30, R45, P1 ;  /* 0x0000002d1e267208 */ /* 0x000fd20000800000 */
[----:B------:R-:W-:Y:S01]  /*3560*/  @P1 IADD3 R2, PT, PT, R39, 0x1, RZ ;  /* 0x0000000127021810 */ /* 0x000fe20007ffe0ff */
        /* <DEDUP_REMOVED lines=15> */
[----:B------:R-:W-:Y:S01]  /*3660*/  IADD3 R0, PT, PT, R4, -0xd000000, RZ ;  /* 0xf300000004007810 */ /* 0x000fe20007ffe0ff */
[----:B------:R0:W1:Y:S01]  /*3670*/  MUFU.RSQ R3, R4 ;  /* 0x0000000400037308 */ /* 0x0000620000001400 */
[----:B------:R-:W-:Y:S02]  /*3680*/  BSSY.RECONVERGENT B6, `(.L_x_77) ;  /* 0x000000c000067945 */ /* 0x000fe40003800200 */
[----:B------:R-:W-:-:S13]  /*3690*/  ISETP.GT.U32.AND P0, PT, R0, 0x727fffff, PT ;  /* 0x727fffff0000780c */ /* 0x000fda0003f04070 */
[----:B0-----:R-:W-:Y:S05]  /*36a0*/  @!P0 BRA `(.L_x_78) ;  /* 0x0000000000148947 */ /* 0x001fea0003800000 */
[----:B------:R-:W-:Y:S01]  /*36b0*/  HFMA2 R21, -RZ, RZ, 0, 0 ;  /* 0x00000000ff157431 */ /* 0x000fe200000001ff */
[----:B------:R-:W-:-:S07]  /*36c0*/  MOV R20, 0x36e0 ;  /* 0x000036e000147802 */ /* 0x000fce0000000f00 */
[----:B-1---5:R-:W-:Y:S05]  /*36d0*/  CALL.REL.NOINC `($__internal_0_$__cuda_sm20_sqrt_rn_f32_slowpath) ;  /* 0x0000005800607944 */ /* 0x022fea0003c00000 */
[----:B------:R-:W-:Y:S01]  /*36e0*/  IMAD.MOV.U32 R37, RZ, RZ, R4 ;  /* 0x000000ffff257224 */ /* 0x000fe200078e0004 */
[----:B------:R-:W-:Y:S06]  /*36f0*/  BRA `(.L_x_79) ;  /* 0x0000000000107947 */ /* 0x000fec0003800000 */
.L_x_78:
[----:B-1----:R-:W-:Y:S01]  /*3700*/  FMUL.FTZ R37, R4, R3 ;  /* 0x0000000304257220 */ /* 0x002fe20000410000 */
[----:B------:R-:W-:-:S03]  /*3710*/  FMUL.FTZ R0, R3, 0.5 ;  /* 0x3f00000003007820 */ /* 0x000fc60000410000 */
[----:B------:R-:W-:-:S04]  /*3720*/  FFMA R4, -R37, R37, R4 ;  /* 0x0000002525047223 */ /* 0x000fc80000000104 */
[----:B------:R-:W-:-:S07]  /*3730*/  FFMA R37, R4, R0, R37 ;  /* 0x0000000004257223 */ /* 0x000fce0000000025 */
.L_x_79:
[----:B------:R-:W-:Y:S05]  /*3740*/  BSYNC.RECONVERGENT B6 ;  /* 0x0000000000067941 */ /* 0x000fea0003800200 */
.L_x_77:
        /* <DEDUP_REMOVED lines=13> */
[----:B-----5:R-:W-:Y:S05]  /*3820*/  CALL.REL.NOINC `($__internal_1_$__cuda_sm3x_div_rn_noftz_f32_slowpath) ;  /* 0x0000005800787944 */ /* 0x020fea0003c00000 */
[----:B------:R-:W-:-:S07]  /*3830*/  IMAD.MOV.U32 R17, RZ, RZ, R4 ;  /* 0x000000ffff117224 */ /* 0x000fce00078e0004 */
.L_x_81:
[----:B------:R-:W-:Y:S05]  /*3840*/  BSYNC.RECONVERGENT B6 ;  /* 0x0000000000067941 */ /* 0x000fea0003800200 */
.L_x_80:
        /* <DEDUP_REMOVED lines=15> */
[----:B------:R-:W-:Y:S02]  /*3940*/  MOV R5, R28 ;  /* 0x0000001c00057202 */ /* 0x000fe40000000f00 */
[----:B------:R-:W-:-:S07]  /*3950*/  MOV R20, 0x3970 ;  /* 0x0000397000147802 */ /* 0x000fce0000000f00 */
[----:B-----5:R-:W-:Y:S05]  /*3960*/  CALL.REL.NOINC `($__internal_1_$__cuda_sm3x_div_rn_noftz_f32_slowpath) ;  /* 0x0000005800287944 */ /* 0x020fea0003c00000 */
.L_x_83:
[----:B------:R-:W-:Y:S05]  /*3970*/  BSYNC.RECONVERGENT B6 ;  /* 0x0000000000067941 */ /* 0x000fea0003800200 */
.L_x_82:
[----:B------:R-:W-:Y:S02]  /*3980*/  FSETP.GT.AND P0, PT, R4, 0.0010000000474974513054, PT ;  /* 0x3a83126f0400780b */ /* 0x000fe40003f04000 */
[----:B------:R-:W-:-:S11]  /*3990*/  MOV R17, R30 ;  /* 0x0000001e00117202 */ /* 0x000fd60000000f00 */
[----:B------:R-:W-:-:S07]  /*39a0*/  @P0 MOV R17, R4 ;  /* 0x0000000400110202 */ /* 0x000fce0000000f00 */
.L_x_76:
[----:B------:R-:W-:Y:S05]  /*39b0*/  BSYNC.RECONVERGENT B7 ;  /* 0x0000000000077941 */ /* 0x000fea0003800200 */
.L_x_75:
        /* <DEDUP_REMOVED lines=14> */
[----:B------:R-:W-:-:S07]  /*3aa0*/  FSEL R38, R17, R38, P1 ;  /* 0x0000002611267208 */ /* 0x000fce0000800000 */
[----:B------:R-:W-:Y:S02]  /*3ab0*/  @P1 VIADD R2, R39, 0x2 ;  /* 0x0000000227021836 */ /* 0x000fe40000000000 */
        /* <DEDUP_REMOVED lines=20> */
[----:B------:R-:W-:Y:S01]  /*3c00*/  MOV R20, 0x3c30 ;  /* 0x00003c3000147802 */ /* 0x000fe20000000f00 */
[----:B------:R-:W-:-:S07]  /*3c10*/  IMAD.MOV.U32 R21, RZ, RZ, 0x0 ;  /* 0x00000000ff157424 */ /* 0x000fce00078e00ff */
[----:B-1---5:R-:W-:Y:S05]  /*3c20*/  CALL.REL.NOINC `($__internal_0_$__cuda_sm20_sqrt_rn_f32_slowpath) ;  /* 0x00000054000c7944 */ /* 0x022fea0003c00000 */
[----:B------:R-:W-:Y:S01]  /*3c30*/  MOV R37, R4 ;  /* 0x0000000400257202 */ /* 0x000fe20000000f00 */
[----:B------:R-:W-:Y:S06]  /*3c40*/  BRA `(.L_x_88) ;  /* 0x0000000000107947 */ /* 0x000fec0003800000 */
.L_x_87:
[----:B-1----:R-:W-:Y:S01]  /*3c50*/  FMUL.FTZ R37, R4, R3 ;  /* 0x0000000304257220 */ /* 0x002fe20000410000 */
[----:B------:R-:W-:-:S03]  /*3c60*/  FMUL.FTZ R0, R3, 0.5 ;  /* 0x3f00000003007820 */ /* 0x000fc60000410000 */
[----:B------:R-:W-:-:S04]  /*3c70*/  FFMA R4, -R37, R37, R4 ;  /* 0x0000002525047223 */ /* 0x000fc80000000104 */
[----:B------:R-:W-:-:S07]  /*3c80*/  FFMA R37, R4, R0, R37 ;  /* 0x0000000004257223 */ /* 0x000fce0000000025 */
.L_x_88:
[----:B------:R-:W-:Y:S05]  /*3c90*/  BSYNC.RECONVERGENT B6 ;  /* 0x0000000000067941 */ /* 0x000fea0003800200 */
.L_x_86:
        /* <DEDUP_REMOVED lines=13> */
[----:B-----5:R-:W-:Y:S05]  /*3d70*/  CALL.REL.NOINC `($__internal_1_$__cuda_sm3x_div_rn_noftz_f32_slowpath) ;  /* 0x0000005400247944 */ /* 0x020fea0003c00000 */
[----:B------:R-:W-:-:S07]  /*3d80*/  MOV R45, R4 ;  /* 0x00000004002d7202 */ /* 0x000fce0000000f00 */
.L_x_90:
[----:B------:R-:W-:Y:S05]  /*3d90*/  BSYNC.RECONVERGENT B6 ;  /* 0x0000000000067941 */ /* 0x000fea0003800200 */
.L_x_89:
        /* <DEDUP_REMOVED lines=14> */
[----:B------:R-:W-:Y:S01]  /*3e80*/  MOV R4, R37 ;  /* 0x0000002500047202 */ /* 0x000fe20000000f00 */
[----:B------:R-:W-:Y:S01]  /*3e90*/  IMAD.MOV.U32 R5, RZ, RZ, R28 ;  /* 0x000000ffff057224 */ /* 0x000fe200078e001c */
[----:B------:R-:W-:-:S07]  /*3ea0*/  MOV R20, 0x3ec0 ;  /* 0x00003ec000147802 */ /* 0x000fce0000000f00 */
[----:B-----5:R-:W-:Y:S05]  /*3eb0*/  CALL.REL.NOINC `($__internal_1_$__cuda_sm3x_div_rn_noftz_f32_slowpath) ;  /* 0x0000005000d47944 */ /* 0x020fea0003c00000 */
.L_x_92:
[----:B------:R-:W-:Y:S05]  /*3ec0*/  BSYNC.RECONVERGENT B6 ;  /* 0x0000000000067941 */ /* 0x000fea0003800200 */
.L_x_91:
[----:B------:R-:W-:Y:S02]  /*3ed0*/  FSETP.GT.AND P0, PT, R4, 0.0010000000474974513054, PT ;  /* 0x3a83126f0400780b */ /* 0x000fe40003f04000 */
[----:B------:R-:W-:-:S11]  /*3ee0*/  MOV R45, R17 ;  /* 0x00000011002d7202 */ /* 0x000fd60000000f00 */
[----:B------:R-:W-:-:S07]  /*3ef0*/  @P0 IMAD.MOV.U32 R45, RZ, RZ, R4 ;  /* 0x000000ffff2d0224 */ /* 0x000fce00078e0004 */
.L_x_85:
[----:B------:R-:W-:Y:S05]  /*3f00*/  BSYNC.RECONVERGENT B7 ;  /* 0x0000000000077941 */ /* 0x000fea0003800200 */
.L_x_84:
[CC--:B------:R-:W-:Y:S02]  /*3f10*/  FSETP.LT.AND P0, PT, R45.reuse, R38.reuse, P0 ;  /* 0x000000262d00720b */ /* 0x0c0fe40000701000 */
[----:B------:R-:W-:Y:S02]  /*3f20*/  IADD3 R46, P2, PT, R46, 0xb0, RZ ;  /* 0x000000b02e2e7810 */ /* 0x000fe40007f5e0ff */
[----:B------:R-:W-:-:S03]  /*3f30*/  FSEL R16, R45, R38, P0 ;  /* 0x000000262d107208 */ /* 0x000fc60000000000 */
[----:B------:R-:W-:-:S06]  /*3f40*/  IMAD.X R47, RZ, RZ, R47, P2 ;  /* 0x000000ffff2f7224 */ /* 0x000fcc00010e062f */
[C---:B------:R-:W-:Y:S02]  /*3f50*/  @P0 IADD3 R2, PT, PT, R39.reuse, 0x3, RZ ;  /* 0x0000000327020810 */ /* 0x040fe40007ffe0ff */
[----:B------:R-:W-:-:S04]  /*3f60*/  IADD3 R39, PT, PT, R39, 0x4, RZ ;  /* 0x0000000427277810 */ /* 0x000fc80007ffe0ff */
[----:B------:R-:W-:-:S13]  /*3f70*/  ISETP.NE.AND P1, PT, R39, R36, PT ;  /* 0x000000242700720c */ /* 0x000fda0003f25270 */
[----:B------:R-:W-:Y:S05]  /*3f80*/  @P1 BRA `(.L_x_93) ;  /* 0xffffffe8009c1947 */ /* 0x000fea000383ffff */
.L_x_56:
[----:B------:R-:W-:Y:S05]  /*3f90*/  BSYNC.RECONVERGENT B8 ;  /* 0x0000000000087941 */ /* 0x000fea0003800200 */
.L_x_55:
[----:B------:R-:W-:-:S13]  /*3fa0*/  ISETP.NE.AND P0, PT, R22, RZ, PT ;  /* 0x000000ff1600720c */ /* 0x000fda0003f05270 */
[----:B------:R-:W-:Y:S05]  /*3fb0*/  @!P0 BRA `(.L_x_54) ;  /* 0x0000000400808947 */ /* 0x000fea0003800000 */
[----:B------:R-:W-:Y:S01]  /*3fc0*/  IMAD R5, R36, 0xb, RZ ;  /* 0x0000000b24057824 */ /* 0x000fe200078e02ff */
[----:B------:R-:W-:-:S03]  /*3fd0*/  IADD3 R37, PT, PT, -R22, RZ, RZ ;  /* 0x000000ff16257210 */ /* 0x000fc60007ffe1ff */
[----:B------:R-:W-:-:S03]  /*3fe0*/  IMAD.WIDE.U32 R4, R5, 0x4, R78 ;  /* 0x0000000405047825 */ /* 0x000fc600078e004e */
[----:B------:R-:W-:-:S04]  /*3ff0*/  IADD3 R38, P0, PT, R4, 0x8, RZ ;  /* 0x0000000804267810 */ /* 0x000fc80007f1e0ff */
[----:B------:R-:W-:-:S09]  /*4000*/  IADD3.X R39, PT, PT, RZ, R5, RZ, P0, !PT ;  /* 0x00000005ff277210 */ /* 0x000fd200007fe4ff */
.L_x_103:
        /* <DEDUP_REMOVED lines=11> */
[----:B------:R-:W-:Y:S01]  /*40c0*/  PLOP3.LUT P0, PT, PT, PT, PT, 0x8, 0x80 ;  /* 0x000000000080781c */ /* 0x000fe20003f0e170 */
        /* <DEDUP_REMOVED lines=17> */
[----:B------:R-:W-:Y:S01]  /*41e0*/  BSSY.RECONVERGENT B6, `(.L_x_96) ;  /* 0x000000d000067945 */ /* 0x000fe20003800200 */
[----:B------:R-:W-:Y:S02]  /*41f0*/  MOV R30, R45 ;  /* 0x0000002d001e7202 */ /* 0x000fe40000000f00 */
[----:B------:R-:W-:-:S13]  /*4200*/  ISETP.GT.U32.AND P0, PT, R0, 0x727fffff, PT ;  /* 0x727fffff0000780c */ /* 0x000fda0003f04070 */
[----:B01----:R-:W-:Y:S05]  /*4210*/  @!P0 BRA `(.L_x_97) ;  /* 0x0000000000148947 */ /* 0x003fea0003800000 */
[----:B------:R-:W-:Y:S01]  /*4220*/  HFMA2 R21, -RZ, RZ, 0, 0 ;  /* 0x00000000ff157431 */ /* 0x000fe200000001ff */
[----:B------:R-:W-:-:S07]  /*4230*/  MOV R20, 0x4250 ;  /* 0x0000425000147802 */ /* 0x000fce0000000f00 */
[----:B-----5:R-:W-:Y:S05]  /*4240*/  CALL.REL.NOINC `($__internal_0_$__cuda_sm20_sqrt_rn_f32_slowpath) ;  /* 0x0000004c00847944 */ /* 0x020fea0003c00000 */
[----:B------:R-:W-:Y:S01]  /*4250*/  IMAD.MOV.U32 R22, RZ, RZ, R4 ;  /* 0x000000ffff167224 */ /* 0x000fe200078e0004 */
[----:B------:R-:W-:Y:S06]  /*4260*/  BRA `(.L_x_98) ;  /* 0x0000000000107947 */ /* 0x000fec0003800000 */
.L_x_97:
[----:B------:R-:W-:Y:S01]  /*4270*/  FMUL.FTZ R3, R4, R5 ;  /* 0x0000000504037220 */ /* 0x000fe20000410000 */
[----:B------:R-:W-:-:S03]  /*4280*/  FMUL.FTZ R22, R5, 0.5 ;  /* 0x3f00000005167820 */ /* 0x000fc60000410000 */
[----:B------:R-:W-:-:S04]  /*4290*/  FFMA R4, -R3, R3, R4 ;  /* 0x0000000303047223 */ /* 0x000fc80000000104 */
[----:B------:R-:W-:-:S07]  /*42a0*/  FFMA R22, R4, R22, R3 ;  /* 0x0000001604167223 */ /* 0x000fce0000000003 */
.L_x_98:
[----:B------:R-:W-:Y:S05]  /*42b0*/  BSYNC.RECONVERGENT B6 ;  /* 0x0000000000067941 */ /* 0x000fea0003800200 */
.L_x_96:
        /* <DEDUP_REMOVED lines=15> */
.L_x_100:
[----:B------:R-:W-:Y:S05]  /*43b0*/  BSYNC.RECONVERGENT B6 ;  /* 0x0000000000067941 */ /* 0x000fea0003800200 */
.L_x_99:
        /* <DEDUP_REMOVED lines=18> */
.L_x_102:
[----:B------:R-:W-:Y:S05]  /*44e0*/  BSYNC.RECONVERGENT B6 ;  /* 0x0000000000067941 */ /* 0x000fea0003800200 */
.L_x_101:
[----:B------:R-:W-:Y:S02]  /*44f0*/  FSETP.GT.AND P0, PT, R4, 0.0010000000474974513054, PT ;  /* 0x3a83126f0400780b */ /* 0x000fe40003f04000 */
[----:B------:R-:W-:-:S11]  /*4500*/  MOV R45, R30 ;  /* 0x0000001e002d7202 */ /* 0x000fd60000000f00 */
[----:B------:R-:W-:-:S07]  /*4510*/  @P0 MOV R45, R4 ;  /* 0x00000004002d0202 */ /* 0x000fce0000000f00 */
.L_x_95:
[----:B------:R-:W-:Y:S05]  /*4520*/  BSYNC.RECONVERGENT B7 ;  /* 0x0000000000077941 */ /* 0x000fea0003800200 */
.L_x_94:
[----:B------:R-:W-:Y:S01]  /*4530*/  VIADD R37, R37, 0x1 ;  /* 0x0000000125257836 */ /* 0x000fe20000000000 */
[----:B------:R-:W-:Y:S02]  /*4540*/  FSETP.LT.AND P0, PT, R45, R16, P0 ;  /* 0x000000102d00720b */ /* 0x000fe40000701000 */
[----:B------:R-:W-:Y:S02]  /*4550*/  IADD3 R38, P2, PT, R38, 0x2c, RZ ;  /* 0x0000002c26267810 */ /* 0x000fe40007f5e0ff */
[----:B------:R-:W-:Y:S02]  /*4560*/  ISETP.NE.AND P1, PT, R37, RZ, PT ;  /* 0x000000ff2500720c */ /* 0x000fe40003f25270 */
[----:B------:R-:W-:Y:S02]  /*4570*/  SEL R2, R36, R2, P0 ;  /* 0x0000000224027207 */ /* 0x000fe40000000000 */
[----:B------:R-:W-:Y:S02]  /*4580*/  IADD3.X R39, PT, PT, RZ, R39, RZ, P2, !PT ;  /* 0x00000027ff277210 */ /* 0x000fe400017fe4ff */
[----:B------:R-:W-:-:S02]  /*4590*/  FSEL R16, R45, R16, P0 ;  /* 0x000000102d107208 */ /* 0x000fc40000000000 */
[----:B------:R-:W-:-:S05]  /*45a0*/  IADD3 R36, PT, PT, R36, 0x1, RZ ;  /* 0x0000000124247810 */ /* 0x000fca0007ffe0ff */
[----:B------:R-:W-:Y:S05]  /*45b0*/  @P1 BRA `(.L_x_103) ;  /* 0xfffffff800941947 */ /* 0x000fea000383ffff */
.L_x_54:
[----:B------:R-:W-:Y:S05]  /*45c0*/  BSYNC.RECONVERGENT B9 ;  /* 0x0000000000097941 */ /* 0x000fea0003800200 */
.L_x_53:
[----:B------:R-:W-:Y:S01]  /*45d0*/  ISETP.GE.AND P1, PT, R23, 0x1, PT ;  /* 0x000000011700780c */ /* 0x000fe20003f26270 */
[----:B------:R-:W-:Y:S01]  /*45e0*/  BSSY.RECONVERGENT B10, `(.L_x_104) ;  /* 0x00001b20000a7945 */ /* 0x000fe20003800200 */
[----:B------:R-:W-:-:S11]  /*45f0*/  PLOP3.LUT P0, PT, PT, PT, PT, 0x8, 0x80 ;  /* 0x000000000080781c */ /* 0x000fd60003f0e170 */
[----:B------:R-:W-:Y:S05]  /*4600*/  @!P1 BRA `(.L_x_105) ;  /* 0x0000001800bc9947 */ /* 0x000fea0003800000 */
[C---:B------:R-:W-:Y:S01]  /*4610*/  ISETP.GE.U32.AND P0, PT, R23.reuse, 0x4, PT ;  /* 0x000000041700780c */ /* 0x040fe20003f06070 */
[----:B------:R-:W-:Y:S01]  /*4620*/  BSSY.RECONVERGENT B8, `(.L_x_106) ;  /* 0x00000f2000087945 */ /* 0x000fe20003800200 */
[----:B------:R-:W-:Y:S02]  /*4630*/  HFMA2 R39, -RZ, RZ, 0, 0 ;  /* 0x00000000ff277431 */ /* 0x000fe400000001ff */
[----:B------:R-:W-:Y:S01]  /*4640*/  IMAD.MOV.U32 R22, RZ, RZ, 0x1 ;  /* 0x00000001ff167424 */ /* 0x000fe200078e00ff */
[----:B------:R-:W-:-:S08]  /*4650*/  LOP3.LUT R17, R23, 0x3, RZ, 0xc0, !PT ;  /* 0x0000000317117812 */ /* 0x000fd000078ec0ff */
[----:B------:R-:W-:Y:S05]  /*4660*/  @!P0 BRA `(.L_x_107) ;  /* 0x0000000c00b48947 */ /* 0x000fea0003800000 */
[----:B------:R-:W-:Y:S01]  /*4670*/  IADD3 R52, P0, PT, R76, 0x58, RZ ;  /* 0x000000584c347810 */ /* 0x000fe20007f1e0ff */
[----:B------:R-:W-:Y:S01]  /*4680*/  IMAD.MOV.U32 R37, RZ, RZ, RZ ;  /* 0x000000ffff257224 */ /* 0x000fe200078e00ff */
[----:B------:R-:W-:Y:S02]  /*4690*/  MOV R22, 0x1 ;  /* 0x0000000100167802 */ /* 0x000fe40000000f00 */
[----:B------:R-:W-:Y:S02]  /*46a0*/  LOP3.LUT R39, R23, 0x7ffffffc, RZ, 0xc0, !PT ;  /* 0x7ffffffc17277812 */ /* 0x000fe400078ec0ff */
[----:B------:R-:W-:-:S07]  /*46b0*/  IADD3.X R53, PT, PT, RZ, R77, RZ, P0, !PT ;  /* 0x0000004dff357210 */ /* 0x000fce00007fe4ff */
.L_x_124:
        /* <DEDUP_REMOVED lines=8> */
[----:B------:R-:W4:Y:S01]  /*4740*/  LDG.E R11, desc[UR8][R52.64+-0x44] ;  /* 0xffffbc08340b7981 */ /* 0x000f22000c1e1900 */
[----:B------:R-:W-:Y:S01]  /*4750*/  UMOV UR4, 0xa0b5ed8d ;  /* 0xa0b5ed8d00047882 */ /* 0x000fe20000000000 */
[----:B------:R-:W-:Y:S01]  /*4760*/  UMOV UR5, 0x3eb0c6f7 ;  /* 0x3eb0c6f700057882 */ /* 0x000fe20000000000 */
[----:B------:R-:W-:Y:S01]  /*4770*/  BSSY.RECONVERGENT B7, `(.L_x_108) ;  /* 0x0000026000077945 */ /* 0x000fe20003800200 */
[----:B------:R-:W-:Y:S01]  /*4780*/  PLOP3.LUT P0, PT, PT, PT, PT, 0x8, 0x80 ;  /* 0x000000000080781c */ /* 0x000fe20003f0e170 */
[----:B--2---:R-:W-:-:S04]  /*4790*/  FMUL R0, R8, R26 ;  /* 0x0000001a08007220 */ /* 0x004fc80000400000 */
[----:B---3--:R-:W-:-:S04]  /*47a0*/  FFMA R0, R9, R27, R0 ;  /* 0x0000001b09007223 */ /* 0x008fc80000000000 */
[----:B----4-:R-:W-:-:S04]  /*47b0*/  FFMA R5, R11, R25, R0 ;  /* 0x000000190b057223 */ /* 0x010fc80000000000 */
[----:B------:R-:W0:Y:S02]  /*47c0*/  F2F.F64.F32 R6, |R5| ;  /* 0x4000000500067310 */ /* 0x000e240000201800 */
[----:B0-----:R-:W-:-:S14]  /*47d0*/  DSETP.GT.AND P1, PT, R6, UR4, PT ;  /* 0x0000000406007e2a */ /* 0x001fdc000bf24000 */
[----:B------:R-:W-:Y:S05]  /*47e0*/  @!P1 BRA `(.L_x_109) ;  /* 0x0000000000789947 */ /* 0x000fea0003800000 */
        /* <DEDUP_REMOVED lines=9> */
[----:B------:R-:W0:Y:S01]  /*4880*/  MUFU.RCP R6, R5 ;  /* 0x0000000500067308 */ /* 0x000e220000001000 */
[----:B------:R-:W-:Y:S01]  /*4890*/  BSSY.RECONVERGENT B6, `(.L_x_110) ;  /* 0x0000012000067945 */ /* 0x000fe20003800200 */
[----:B--2---:R-:W-:-:S04]  /*48a0*/  FADD R4, R4, -R31 ;  /* 0x8000001f04047221 */ /* 0x004fc80000000000 */
[----:B------:R-:W-:Y:S01]  /*48b0*/  FMUL R7, R9, R4 ;  /* 0x0000000409077220 */ /* 0x000fe20000400000 */
[----:B---3--:R-:W-:Y:S01]  /*48c0*/  FADD R0, R0, -R19 ;  /* 0x8000001300007221 */ /* 0x008fe20000000000 */
[----:B----4-:R-:W-:-:S03]  /*48d0*/  FADD R3, R3, -R18 ;  /* 0x8000001203037221 */ /* 0x010fc60000000000 */
[----:B------:R-:W-:Y:S01]  /*48e0*/  FFMA R0, R8, R0, R7 ;  /* 0x0000000008007223 */ /* 0x000fe20000000007 */
[----:B0-----:R-:W-:-:S03]  /*48f0*/  FFMA R7, -R5, R6, 1 ;  /* 0x3f80000005077423 */ /* 0x001fc60000000106 */
[----:B------:R-:W-:Y:S01]  /*4900*/  FFMA R4, R11, R3, R0 ;  /* 0x000000030b047223 */ /* 0x000fe20000000000 */
[----:B------:R-:W-:-:S03]  /*4910*/  FFMA R7, R6, R7, R6 ;  /* 0x0000000706077223 */ /* 0x000fc60000000006 */
[----:B------:R-:W0:Y:S01]  /*4920*/  FCHK P0, R4, R5 ;  /* 0x0000000504007302 */ /* 0x000e220000000000 */
[----:B------:R-:W-:-:S04]  /*4930*/  FFMA R0, R4, R7, RZ ;  /* 0x0000000704007223 */ /* 0x000fc800000000ff */
[----:B------:R-:W-:-:S04]  /*4940*/  FFMA R29, -R5, R0, R4 ;  /* 0x00000000051d7223 */ /* 0x000fc80000000104 */
[----:B------:R-:W-:Y:S01]  /*4950*/  FFMA R29, R7, R29, R0 ;  /* 0x0000001d071d7223 */ /* 0x000fe20000000000 */
[----:B0-----:R-:W-:Y:S06]  /*4960*/  @!P0 BRA `(.L_x_111) ;  /* 0x0000000000108947 */ /* 0x001fec0003800000 */
[----:B------:R-:W-:Y:S01]  /*4970*/  HFMA2 R21, -RZ, RZ, 0, 0 ;  /* 0x00000000ff157431 */ /* 0x000fe200000001ff */
[----:B------:R-:W-:-:S07]  /*4980*/  MOV R20, 0x49a0 ;  /* 0x000049a000147802 */ /* 0x000fce0000000f00 */
[----:B-----5:R-:W-:Y:S05]  /*4990*/  CALL.REL.NOINC `($__internal_1_$__cuda_sm3x_div_rn_noftz_f32_slowpath) ;  /* 0x00000048001c7944 */ /* 0x020fea0003c00000 */
[----:B------:R-:W-:-:S07]  /*49a0*/  IMAD.MOV.U32 R29, RZ, RZ, R4 ;  /* 0x000000ffff1d7224 */ /* 0x000fce00078e0004 */
.L_x_111:
[----:B------:R-:W-:Y:S05]  /*49b0*/  BSYNC.RECONVERGENT B6 ;  /* 0x0000000000067941 */ /* 0x000fea0003800200 */
.L_x_110:
[----:B------:R-:W-:-:S13]  /*49c0*/  FSETP.GE.AND P0, PT, R29, RZ, PT ;  /* 0x000000ff1d00720b */ /* 0x000fda0003f06000 */
.L_x_109:
[----:B------:R-:W-:Y:S05]  /*49d0*/  BSYNC.RECONVERGENT B7 ;  /* 0x0000000000077941 */ /* 0x000fea0003800200 */
.L_x_108:
        /* <DEDUP_REMOVED lines=11> */
[----:B------:R-:W-:Y:S01]  /*4a90*/  FSETP.LT.AND P2, PT, R29, R16, P0 ;  /* 0x000000101d00720b */ /* 0x000fe20000741000 */
[----:B------:R-:W-:Y:S01]  /*4aa0*/  BSSY.RECONVERGENT B7, `(.L_x_112) ;  /* 0x0000028000077945 */ /* 0x000fe20003800200 */
[----:B------:R-:W-:-:S02]  /*4ab0*/  PLOP3.LUT P0, PT, PT, PT, PT, 0x8, 0x80 ;  /* 0x000000000080781c */ /* 0x000fc40003f0e170 */
[----:B------:R-:W-:Y:S02]  /*4ac0*/  P2R R28, PR, RZ, 0x4 ;  /* 0x00000004ff1c7803 */ /* 0x000fe40000000000 */
[----:B------:R-:W-:Y:S01]  /*4ad0*/  MOV R30, R29 ;  /* 0x0000001d001e7202 */ /* 0x000fe20000000f00 */
        /* <DEDUP_REMOVED lines=34> */
.L_x_115:
[----:B------:R-:W-:Y:S05]  /*4d00*/  BSYNC.RECONVERGENT B6 ;  /* 0x0000000000067941 */ /* 0x000fea0003800200 */
.L_x_114:
[----:B------:R-:W-:-:S13]  /*4d10*/  FSETP.GE.AND P0, PT, R30, RZ, PT ;  /* 0x000000ff1e00720b */ /* 0x000fda0003f06000 */
.L_x_113:
[----:B------:R-:W-:Y:S05]  /*4d20*/  BSYNC.RECONVERGENT B7 ;  /* 0x0000000000077941 */ /* 0x000fea0003800200 */
.L_x_112:
[C---:B------:R-:W-:Y:S02]  /*4d30*/  R2UR UR6, R84.reuse ;  /* 0x00000000540672ca */ /* 0x040fe400000e0000 */
[C---:B------:R-:W-:Y:S02]  /*4d40*/  R2UR UR7, R85.reuse ;  /* 0x00000000550772ca */ /* 0x040fe400000e0000 */
[C---:B------:R-:W-:Y:S02]  /*4d50*/  R2UR UR4, R84.reuse ;  /* 0x00000000540472ca */ /* 0x040fe400000e0000 */
[C---:B------:R-:W-:Y:S02]  /*4d60*/  R2UR UR5, R85.reuse ;  /* 0x00000000550572ca */ /* 0x040fe400000e0000 */
[----:B------:R-:W-:Y:S02]  /*4d70*/  R2UR UR8, R84 ;  /* 0x00000000540872ca */ /* 0x000fe400000e0000 */
[----:B------:R-:W-:-:S02]  /*4d80*/  R2UR UR9, R85 ;  /* 0x00000000550972ca */ /* 0x000fc400000e0000 */
[----:B------:R-:W-:-:S03]  /*4d90*/  ISETP.NE.AND P3, PT, R28, RZ, PT ;  /* 0x000000ff1c00720c */ /* 0x000fc60003f65270 */
[----:B------:R-:W2:Y:S04]  /*4da0*/  LDG.E R8, desc[UR6][R52.64+0x10] ;  /* 0x0000100634087981 */ /* 0x000ea8000c1e1900 */
[----:B------:R-:W3:Y:S04]  /*4db0*/  LDG.E R9, desc[UR4][R52.64+0xc] ;  /* 0x00000c0434097981 */ /* 0x000ee8000c1e1900 */
[----:B------:R-:W4:Y:S01]  /*4dc0*/  LDG.E R11, desc[UR8][R52.64+0x14] ;  /* 0x00001408340b7981 */ /* 0x000f22000c1e1900 */
[----:B------:R-:W-:Y:S01]  /*4dd0*/  UMOV UR4, 0xa0b5ed8d ;  /* 0xa0b5ed8d00047882 */ /* 0x000fe20000000000 */
[----:B------:R-:W-:Y:S01]  /*4de0*/  UMOV UR5, 0x3eb0c6f7 ;  /* 0x3eb0c6f700057882 */ /* 0x000fe20000000000 */
[----:B------:R-:W-:Y:S01]  /*4df0*/  FSEL R47, R29, R16, P3 ;  /* 0x000000101d2f7208 */ /* 0x000fe20001800000 */
[----:B------:R-:W-:Y:S01]  /*4e00*/  BSSY.RECONVERGENT B7, `(.L_x_116) ;  /* 0x000002a000077945 */ /* 0x000fe20003800200 */
[----:B------:R-:W-:-:S02]  /*4e10*/  SEL R45, R37, R2, P3 ;  /* 0x00000002252d7207 */ /* 0x000fc40001800000 */
[----:B------:R-:W-:Y:S02]  /*4e20*/  FSETP.LT.AND P0, PT, R30, R47, P0 ;  /* 0x0000002f1e00720b */ /* 0x000fe40000701000 */
[----:B------:R-:W-:Y:S02]  /*4e30*/  PLOP3.LUT P2, PT, PT, PT, PT, 0x8, 0x80 ;  /* 0x000000000080781c */ /* 0x000fe40003f4e170 */
[----:B------:R-:W-:Y:S02]  /*4e40*/  MOV R29, R30 ;  /* 0x0000001e001d7202 */ /* 0x000fe40000000f00 */
[----:B------:R-:W-:Y:S01]  /*4e50*/  P2R R2, PR, RZ, 0x1 ;  /* 0x00000001ff027803 */ /* 0x000fe20000000000 */
        /* <DEDUP_REMOVED lines=34> */
.L_x_119:
[----:B------:R-:W-:Y:S05]  /*5080*/  BSYNC.RECONVERGENT B6 ;  /* 0x0000000000067941 */ /* 0x000fea0003800200 */
.L_x_118:
[----:B------:R-:W-:-:S13]  /*5090*/  FSETP.GE.AND P2, PT, R29, RZ, PT ;  /* 0x000000ff1d00720b */ /* 0x000fda0003f46000 */
.L_x_117:
[----:B------:R-:W-:Y:S05]  /*50a0*/  BSYNC.RECONVERGENT B7 ;  /* 0x0000000000077941 */ /* 0x000fea0003800200 */
.L_x_116:
        /* <DEDUP_REMOVED lines=14> */
[----:B------:R-:W-:-:S02]  /*5190*/  PLOP3.LUT P0, PT, PT, PT, PT, 0x8, 0x80 ;  /* 0x000000000080781c */ /* 0x000fc40003f0e170 */
[-C--:B------:R-:W-:Y:S02]  /*51a0*/  FSETP.LT.AND P2, PT, R29, R30.reuse, P2 ;  /* 0x0000001e1d00720b */ /* 0x080fe40001741000 */
[C---:B------:R-:W-:Y:S02]  /*51b0*/  @P3 IADD3 R45, PT, PT, R37.reuse, 0x1, RZ ;  /* 0x00000001252d3810 */ /* 0x040fe40007ffe0ff */
[----:B------:R-:W-:Y:S02]  /*51c0*/  IADD3 R16, PT, PT, R37, 0x2, RZ ;  /* 0x0000000225107810 */ /* 0x000fe40007ffe0ff */
[----:B------:R-:W-:Y:S02]  /*51d0*/  P2R R36, PR, RZ, 0x4 ;  /* 0x00000004ff247803 */ /* 0x000fe40000000000 */
[----:B------:R-:W-:Y:S01]  /*51e0*/  FSEL R30, R29, R30, P2 ;  /* 0x0000001e1d1e7208 */ /* 0x000fe20001000000 */
        /* <DEDUP_REMOVED lines=30> */
[----:B------:R-:W-:Y:S01]  /*53d0*/  MOV R20, 0x5400 ;  /* 0x0000540000147802 */ /* 0x000fe20000000f00 */
[----:B------:R-:W-:-:S07]  /*53e0*/  IMAD.MOV.U32 R21, RZ, RZ, 0x0 ;  /* 0x00000000ff157424 */ /* 0x000fce00078e00ff */
[----:B-----5:R-:W-:Y:S05]  /*53f0*/  CALL.REL.NOINC `($__internal_1_$__cuda_sm3x_div_rn_noftz_f32_slowpath) ;  /* 0x0000003c00847944 */ /* 0x020fea0003c00000 */
[----:B------:R-:W-:-:S07]  /*5400*/  MOV R29, R4 ;  /* 0x00000004001d7202 */ /* 0x000fce0000000f00 */
.L_x_123:
[----:B------:R-:W-:Y:S05]  /*5410*/  BSYNC.RECONVERGENT B6 ;  /* 0x0000000000067941 */ /* 0x000fea0003800200 */
.L_x_122:
[----:B------:R-:W-:-:S13]  /*5420*/  FSETP.GE.AND P0, PT, R29, RZ, PT ;  /* 0x000000ff1d00720b */ /* 0x000fda0003f06000 */
.L_x_121:
[----:B------:R-:W-:Y:S05]  /*5430*/  BSYNC.RECONVERGENT B7 ;  /* 0x0000000000077941 */ /* 0x000fea0003800200 */
.L_x_120:
[----:B------:R-:W-:Y:S02]  /*5440*/  ISETP.NE.AND P2, PT, R28, RZ, PT ;  /* 0x000000ff1c00720c */ /* 0x000fe40003f45270 */
[----:B------:R-:W-:Y:S02]  /*5450*/  ISETP.NE.AND P1, PT, R2, RZ, PT ;  /* 0x000000ff0200720c */ /* 0x000fe40003f25270 */
[C---:B------:R-:W-:Y:S01]  /*5460*/  IADD3 R2, PT, PT, R37.reuse, 0x3, RZ ;  /* 0x0000000325027810 */ /* 0x040fe20007ffe0ff */
[----:B------:R-:W-:Y:S01]  /*5470*/  VIADD R37, R37, 0x4 ;  /* 0x0000000425257836 */ /* 0x000fe20000000000 */
[----:B------:R-:W-:Y:S02]  /*5480*/  SEL R22, R22, RZ, !P2 ;  /* 0x000000ff16167207 */ /* 0x000fe40005000000 */
[----:B------:R-:W-:Y:S02]  /*5490*/  FSETP.LT.AND P0, PT, R29, R30, P0 ;  /* 0x0000001e1d00720b */ /* 0x000fe40000701000 */
[----:B------:R-:W-:-:S02]  /*54a0*/  SEL R22, R22, RZ, !P1 ;  /* 0x000000ff16167207 */ /* 0x000fc40004800000 */
[----:B------:R-:W-:Y:S02]  /*54b0*/  ISETP.NE.AND P1, PT, R37, R39, PT ;  /* 0x000000272500720c */ /* 0x000fe40003f25270 */
[----:B------:R-:W-:Y:S02]  /*54c0*/  ISETP.NE.AND P3, PT, R36, RZ, PT ;  /* 0x000000ff2400720c */ /* 0x000fe40003f65270 */
[----:B------:R-:W-:Y:S02]  /*54d0*/  IADD3 R52, P2, PT, R52, 0xb0, RZ ;  /* 0x000000b034347810 */ /* 0x000fe40007f5e0ff */
[----:B------:R-:W-:Y:S02]  /*54e0*/  SEL R22, R22, RZ, !P3 ;  /* 0x000000ff16167207 */ /* 0x000fe40005800000 */
[----:B------:R-:W-:Y:S02]  /*54f0*/  IADD3.X R53, PT, PT, RZ, R53, RZ, P2, !PT ;  /* 0x00000035ff357210 */ /* 0x000fe400017fe4ff */
[----:B------:R-:W-:-:S02]  /*5500*/  @!P0 SEL R2, R16, R45, P3 ;  /* 0x0000002d10028207 */ /* 0x000fc40001800000 */
[----:B------:R-:W-:Y:S02]  /*5510*/  SEL R22, R22, RZ, !P0 ;  /* 0x000000ff16167207 */ /* 0x000fe40004000000 */
[----:B------:R-:W-:Y:S01]  /*5520*/  FSEL R16, R29, R30, P0 ;  /* 0x0000001e1d107208 */ /* 0x000fe20000000000 */
[----:B------:R-:W-:Y:S06]  /*5530*/  @P1 BRA `(.L_x_124) ;  /* 0xfffffff000601947 */ /* 0x000fec000383ffff */
.L_x_107:
[----:B------:R-:W-:Y:S05]  /*5540*/  BSYNC.RECONVERGENT B8 ;  /* 0x0000000000087941 */ /* 0x000fea0003800200 */
.L_x_106:
[----:B------:R-:W-:Y:S01]  /*5550*/  ISETP.NE.AND P0, PT, R17, RZ, PT ;  /* 0x000000ff1100720c */ /* 0x000fe20003f05270 */
[----:B------:R-:W-:-:S12]  /*5560*/  BSSY.RECONVERGENT B9, `(.L_x_125) ;  /* 0x00000b7000097945 */ /* 0x000fd80003800200 */
[----:B------:R-:W-:Y:S05]  /*5570*/  @!P0 BRA `(.L_x_126) ;  /* 0x0000000800d48947 */ /* 0x000fea0003800000 */
[----:B------:R-:W-:Y:S01]  /*5580*/  ISETP.NE.AND P0, PT, R17, 0x1, PT ;  /* 0x000000011100780c */ /* 0x000fe20003f05270 */
[----:B------:R-:W-:-:S12]  /*5590*/  BSSY.RECONVERGENT B8, `(.L_x_127) ;  /* 0x0000078000087945 */ /* 0x000fd80003800200 */
[----:B------:R-:W-:Y:S05]  /*55a0*/  @!P0 BRA `(.L_x_128) ;  /* 0x0000000400d88947 */ /* 0x000fea0003800000 */
[C---:B-1----:R-:W-:Y:S01]  /*55b0*/  R2UR UR6, R84.reuse ;  /* 0x00000000540672ca */ /* 0x042fe200000e0000 */
[----:B------:R-:W-:Y:S01]  /*55c0*/  IMAD R17, R39, 0xb, RZ ;  /* 0x0000000b27117824 */ /* 0x000fe200078e02ff */
[----:B------:R-:W-:Y:S02]  /*55d0*/  R2UR UR7, R85 ;  /* 0x00000000550772ca */ /* 0x000fe400000e0000 */
[C---:B------:R-:W-:Y:S01]  /*55e0*/  R2UR UR4, R84.reuse ;  /* 0x00000000540472ca */ /* 0x040fe200000e0000 */
[----:B------:R-:W-:Y:S01]  /*55f0*/  IMAD.WIDE.U32 R8, R17, 0x4, R76 ;  /* 0x0000000411087825 */ /* 0x000fe200078e004c */
        /* <DEDUP_REMOVED lines=44> */
.L_x_132:
[----:B------:R-:W-:Y:S05]  /*58c0*/  BSYNC.RECONVERGENT B6 ;  /* 0x0000000000067941 */ /* 0x000fea0003800200 */
.L_x_131:
[----:B------:R-:W-:-:S13]  /*58d0*/  FSETP.GE.AND P0, PT, R29, RZ, PT ;  /* 0x000000ff1d00720b */ /* 0x000fda0003f06000 */
.L_x_130:
[----:B------:R-:W-:Y:S05]  /*58e0*/  BSYNC.RECONVERGENT B7 ;  /* 0x0000000000077941 */ /* 0x000fea0003800200 */
.L_x_129:
[C---:B------:R-:W-:Y:S02]  /*58f0*/  R2UR UR6, R84.reuse ;  /* 0x00000000540672ca */ /* 0x040fe400000e0000 */
[----:B------:R-:W-:Y:S02]  /*5900*/  R2UR UR7, R85 ;  /* 0x00000000550772ca */ /* 0x000fe400000e0000 */
[----:B------:R-:W-:Y:S02]  /*5910*/  IADD3 R9, PT, PT, R17, 0xb, RZ ;  /* 0x0000000b11097810 */ /* 0x000fe40007ffe0ff */
[C---:B------:R-:W-:Y:S02]  /*5920*/  R2UR UR4, R84.reuse ;  /* 0x00000000540472ca */ /* 0x040fe400000e0000 */
[----:B------:R-:W-:Y:S01]  /*5930*/  R2UR UR5, R85 ;  /* 0x00000000550572ca */ /* 0x000fe200000e0000 */
[----:B------:R-:W-:Y:S01]  /*5940*/  IMAD.WIDE.U32 R8, R9, 0x4, R76 ;  /* 0x0000000409087825 */ /* 0x000fe200078e004c */
[----:B------:R-:W-:-:S02]  /*5950*/  R2UR UR8, R84 ;  /* 0x00000000540872ca */ /* 0x000fc400000e0000 */
[----:B------:R-:W-:-:S03]  /*5960*/  R2UR UR9, R85 ;  /* 0x00000000550972ca */ /* 0x000fc600000e0000 */
[----:B------:R-:W2:Y:S06]  /*5970*/  LDG.E R10, desc[UR6][R8.64+0x10] ;  /* 0x00001006080a7981 */ /* 0x000eac000c1e1900 */
        /* <DEDUP_REMOVED lines=42> */
[----:B-----5:R-:W-:Y:S05]  /*5c20*/  CALL.REL.NOINC `($__internal_1_$__cuda_sm3x_div_rn_noftz_f32_slowpath) ;  /* 0x0000003400787944 */ /* 0x020fea0003c00000 */
.L_x_136:
[----:B------:R-:W-:Y:S05]  /*5c30*/  BSYNC.RECONVERGENT B6 ;  /* 0x0000000000067941 */ /* 0x000fea0003800200 */
.L_x_135:
[----:B------:R-:W-:-:S13]  /*5c40*/  FSETP.GE.AND P0, PT, R4, RZ, PT ;  /* 0x000000ff0400720b */ /* 0x000fda0003f06000 */
.L_x_134:
[----:B------:R-:W-:Y:S05]  /*5c50*/  BSYNC.RECONVERGENT B7 ;  /* 0x0000000000077941 */ /* 0x000fea0003800200 */
.L_x_133:
[----:B------:R-:W-:Y:S02]  /*5c60*/  ISETP.NE.AND P1, PT, R17, RZ, PT ;  /* 0x000000ff1100720c */ /* 0x000fe40003f25270 */
[----:B------:R-:W-:Y:S02]  /*5c70*/  IADD3 R0, PT, PT, R39, 0x1, RZ ;  /* 0x0000000127007810 */ /* 0x000fe40007ffe0ff */
[----:B------:R-:W-:Y:S01]  /*5c80*/  FSEL R3, R29, R16, P1 ;  /* 0x000000101d037208 */ /* 0x000fe20000800000 */
[----:B------:R-:W-:Y:S01]  /*5c90*/  IMAD.MOV.U32 R29, RZ, RZ, R4 ;  /* 0x000000ffff1d7224 */ /* 0x000fe200078e0004 */
[----:B------:R-:W-:Y:S02]  /*5ca0*/  SEL R22, R22, RZ, !P1 ;  /* 0x000000ff16167207 */ /* 0x000fe40004800000 */
[----:B------:R-:W-:-:S04]  /*5cb0*/  FSETP.LT.AND P0, PT, R4, R3, P0 ;  /* 0x000000030400720b */ /* 0x000fc80000701000 */
[----:B------:R-:W-:Y:S02]  /*5cc0*/  FSEL R16, R4, R3, P0 ;  /* 0x0000000304107208 */ /* 0x000fe40000000000 */
[----:B------:R-:W-:-:S07]  /*5cd0*/  SEL R22, R22, RZ, !P0 ;  /* 0x000000ff16167207 */ /* 0x000fce0004000000 */
[C---:B------:R-:W-:Y:S02]  /*5ce0*/  @!P0 SEL R0, R39.reuse, R2, P1 ;  /* 0x0000000227008207 */ /* 0x040fe40000800000 */
[----:B------:R-:W-:Y:S02]  /*5cf0*/  IADD3 R39, PT, PT, R39, 0x2, RZ ;  /* 0x0000000227277810 */ /* 0x000fe40007ffe0ff */
[----:B------:R-:W-:-:S07]  /*5d00*/  MOV R2, R0 ;  /* 0x0000000000027202 */ /* 0x000fce0000000f00 */
.L_x_128:
[----:B------:R-:W-:Y:S05]  /*5d10*/  BSYNC.RECONVERGENT B8 ;  /* 0x0000000000087941 */ /* 0x000fea0003800200 */
.L_x_127:
[----:B------:R-:W-:-:S04]  /*5d20*/  LOP3.LUT R0, R23, 0x1, RZ, 0xc0, !PT ;  /* 0x0000000117007812 */ /* 0x000fc800078ec0ff */
[----:B------:R-:W-:-:S13]  /*5d30*/  ISETP.NE.U32.AND P0, PT, R0, 0x1, PT ;  /* 0x000000010000780c */ /* 0x000fda0003f05070 */
[----:B------:R-:W-:Y:S05]  /*5d40*/  @P0 BRA `(.L_x_126) ;  /* 0x0000000000e00947 */ /* 0x000fea0003800000 */
        /* <DEDUP_REMOVED lines=49> */
.L_x_140:
[----:B------:R-:W-:Y:S05]  /*6060*/  BSYNC.RECONVERGENT B6 ;  /* 0x0000000000067941 */ /* 0x000fea0003800200 */
.L_x_139:
[----:B------:R-:W-:-:S13]  /*6070*/  FSETP.GE.AND P0, PT, R29, RZ, PT ;  /* 0x000000ff1d00720b */ /* 0x000fda0003f06000 */
.L_x_138:
[----:B------:R-:W-:Y:S05]  /*6080*/  BSYNC.RECONVERGENT B7 ;  /* 0x0000000000077941 */ /* 0x000fea0003800200 */
.L_x_137:
[----:B------:R-:W-:-:S04]  /*6090*/  FSETP.LT.AND P0, PT, R29, R16, P0 ;  /* 0x000000101d00720b */ /* 0x000fc80000701000 */
[----:B------:R-:W-:Y:S02]  /*60a0*/  SEL R22, R22, RZ, !P0 ;  /* 0x000000ff16167207 */ /* 0x000fe40004000000 */
[----:B------:R-:W-:Y:S02]  /*60b0*/  FSEL R16, R29, R16, P0 ;  /* 0x000000101d107208 */ /* 0x000fe40000000000 */
[----:B------:R-:W-:-:S07]  /*60c0*/  SEL R2, R39, R2, P0 ;  /* 0x0000000227027207 */ /* 0x000fce0000000000 */
.L_x_126:
[----:B------:R-:W-:Y:S05]  /*60d0*/  BSYNC.RECONVERGENT B9 ;  /* 0x0000000000097941 */ /* 0x000fea0003800200 */
.L_x_125:
[----:B------:R-:W-:-:S04]  /*60e0*/  LOP3.LUT P0, RZ, R22, 0xff, RZ, 0xc0, !PT ;  /* 0x000000ff16ff7812 */ /* 0x000fc8000780c0ff */
[----:B------:R-:W-:-:S13]  /*60f0*/  PLOP3.LUT P0, PT, P0, PT, PT, 0x8, 0x80 ;  /* 0x000000000080781c */ /* 0x000fda000070e170 */
.L_x_105:
[----:B------:R-:W-:Y:S05]  /*6100*/  BSYNC.RECONVERGENT B10 ;  /* 0x00000000000a7941 */ /* 0x000fea0003800200 */
.L_x_104:
[----:B------:R-:W-:Y:S01]  /*6110*/  ISETP.NE.AND P1, PT, R2, -0x1, PT ;  /* 0xffffffff0200780c */ /* 0x000fe20003f25270 */
[----:B------:R-:W-:-:S12]  /*6120*/  BSSY.RECONVERGENT B9, `(.L_x_141) ;  /* 0x000028a000097945 */ /* 0x000fd80003800200 */
[----:B------:R-:W-:Y:S01]  /*6130*/  @!P1 FADD R0, R26, 1 ;  /* 0x3f8000001a009421 */ /* 0x000fe20000000000 */
[----:B------:R-:W-:Y:S01]  /*6140*/  @!P1 MOV R17, 0x3f800000 ;  /* 0x3f80000000119802 */ /* 0x000fe20000000f00 */
[----:B------:R-:W-:Y:S02]  /*6150*/  @!P1 IMAD.MOV.U32 R29, RZ, RZ, 0x3f800000 ;  /* 0x3f800000ff1d9424 */ /* 0x000fe400078e00ff */
[----:B------:R-:W-:-:S04]  /*6160*/  @!P1 FMUL R0, R0, 0.5 ;  /* 0x3f00000000009820 */ /* 0x000fc80000400000 */
[C-C-:B------:R-:W-:Y:S01]  /*6170*/  @!P1 FFMA R28, R0.reuse, -0.5, R17.reuse ;  /* 0xbf000000001c9823 */ /* 0x140fe20000000011 */
[----:B------:R-:W-:Y:S01]  /*6180*/  @!P1 FFMA R17, R0, -0.30000001192092895508, R17 ;  /* 0xbe99999a00119823 */ /* 0x000fe20000000011 */
[----:B------:R-:W-:Y:S06]  /*6190*/  @!P1 BRA `(.L_x_142) ;  /* 0x0000002800089947 */ /* 0x000fec0003800000 */
[----:B------:R-:W-:Y:S01]  /*61a0*/  BSSY.RECONVERGENT B8, `(.L_x_143) ;  /* 0x0000083000087945 */ /* 0x000fe20003800200 */
[C---:B------:R-:W-:Y:S01]  /*61b0*/  FFMA R22, R16.reuse, R27, R31 ;  /* 0x0000001b10167223 */ /* 0x040fe2000000001f */
[C---:B------:R-:W-:Y:S01]  /*61c0*/  FFMA R19, R16.reuse, R26, R19 ;  /* 0x0000001a10137223 */ /* 0x040fe20000000013 */
[----:B------:R-:W-:Y:S01]  /*61d0*/  FFMA R18, R16, R25, R18 ;  /* 0x0000001910127223 */ /* 0x000fe20000000012 */
[----:B------:R-:W-:Y:S06]  /*61e0*/  @P0 BRA `(.L_x_144) ;  /* 0x0000000400900947 */ /* 0x000fec0003800000 */
[----:B-1----:R-:W-:Y:S01]  /*61f0*/  R2UR UR6, R84 ;  /* 0x00000000540672ca */ /* 0x002fe200000e0000 */
[----:B------:R-:W-:Y:S01]  /*6200*/  IMAD R17, R2, 0xb, RZ ;  /* 0x0000000b02117824 */ /* 0x000fe200078e02ff */
[----:B------:R-:W-:Y:S02]  /*6210*/  R2UR UR7, R85 ;  /* 0x00000000550772ca */ /* 0x000fe400000e0000 */
[C---:B------:R-:W-:Y:S01]  /*6220*/  R2UR UR4, R84.reuse ;  /* 0x00000000540472ca */ /* 0x040fe200000e0000 */
[----:B------:R-:W-:Y:S01]  /*6230*/  IMAD.WIDE R16, R17, 0x4, R78 ;  /* 0x0000000411107825 */ /* 0x000fe200078e024e */
[C---:B------:R-:W-:Y:S02]  /*6240*/  R2UR UR5, R85.reuse ;  /* 0x00000000550572ca */ /* 0x040fe400000e0000 */
[----:B------:R-:W-:Y:S02]  /*6250*/  R2UR UR8, R84 ;  /* 0x00000000540872ca */ /* 0x000fe400000e0000 */
[----:B------:R-:W-:-:S05]  /*6260*/  R2UR UR9, R85 ;  /* 0x00000000550972ca */ /* 0x000fca00000e0000 */
[----:B------:R-:W2:Y:S04]  /*6270*/  LDG.E R54, desc[UR6][R16.64+0x4] ;  /* 0x0000040610367981 */ /* 0x000ea8000c1e1900 */
[----:B------:R-:W3:Y:S04]  /*6280*/  LDG.E R61, desc[UR4][R16.64] ;  /* 0x00000004103d7981 */ /* 0x000ee8000c1e1900 */
[----:B------:R-:W4:Y:S01]  /*6290*/  LDG.E R55, desc[UR8][R16.64+0x8] ;  /* 0x0000080810377981 */ /* 0x000f22000c1e1900 */
[----:B------:R-:W-:Y:S01]  /*62a0*/  BSSY.RECONVERGENT B6, `(.L_x_145) ;  /* 0x0000014000067945 */ /* 0x000fe20003800200 */
[----:B--2---:R-:W-:Y:S01]  /*62b0*/  FADD R54, R19, -R54 ;  /* 0x8000003613367221 */ /* 0x004fe20000000000 */
[----:B---3--:R-:W-:-:S03]  /*62c0*/  FADD R61, R22, -R61 ;  /* 0x8000003d163d7221 */ /* 0x008fc60000000000 */
[----:B------:R-:W-:Y:S01]  /*62d0*/  FMUL R0, R54, R54 ;  /* 0x0000003636007220 */ /* 0x000fe20000400000 */
[----:B----4-:R-:W-:-:S03]  /*62e0*/  FADD R55, R18, -R55 ;  /* 0x8000003712377221 */ /* 0x010fc60000000000 */
[----:B------:R-:W-:-:S04]  /*62f0*/  FFMA R0, R61, R61, R0 ;  /* 0x0000003d3d007223 */ /* 0x000fc80000000000 */
[----:B------:R-:W-:-:S04]  /*6300*/  FFMA R4, R55, R55, R0 ;  /* 0x0000003737047223 */ /* 0x000fc80000000000 */
[----:B------:R0:W1:Y:S01]  /*6310*/  MUFU.RSQ R5, R4 ;  /* 0x0000000400057308 */ /* 0x0000620000001400 */
[----:B------:R-:W-:-:S04]  /*6320*/  IADD3 R0, PT, PT, R4, -0xd000000, RZ ;  /* 0xf300000004007810 */ /* 0x000fc80007ffe0ff */
[----:B------:R-:W-:-:S13]  /*6330*/  ISETP.GT.U32.AND P0, PT, R0, 0x727fffff, PT ;  /* 0x727fffff0000780c */ /* 0x000fda0003f04070 */
[----:B01----:R-:W-:Y:S05]  /*6340*/  @!P0 BRA `(.L_x_146) ;  /* 0x0000000000148947 */ /* 0x003fea0003800000 */
[----:B------:R-:W-:Y:S01]  /*6350*/  HFMA2 R21, -RZ, RZ, 0, 0 ;  /* 0x00000000ff157431 */ /* 0x000fe200000001ff */
[----:B------:R-:W-:-:S07]  /*6360*/  MOV R20, 0x6380 ;  /* 0x0000638000147802 */ /* 0x000fce0000000f00 */
[----:B-----5:R-:W-:Y:S05]  /*6370*/  CALL.REL.NOINC `($__internal_0_$__cuda_sm20_sqrt_rn_f32_slowpath) ;  /* 0x0000002c00387944 */ /* 0x020fea0003c00000 */
[----:B------:R-:W-:Y:S01]  /*6380*/  IMAD.MOV.U32 R2, RZ, RZ, R4 ;  /* 0x000000ffff027224 */ /* 0x000fe200078e0004 */
[----:B------:R-:W-:Y:S06]  /*6390*/  BRA `(.L_x_147) ;  /* 0x0000000000107947 */ /* 0x000fec0003800000 */
.L_x_146:
[----:B------:R-:W-:Y:S01]  /*63a0*/  FMUL.FTZ R3, R4, R5 ;  /* 0x0000000504037220 */ /* 0x000fe20000410000 */
[----:B------:R-:W-:-:S03]  /*63b0*/  FMUL.FTZ R0, R5, 0.5 ;  /* 0x3f00000005007820 */ /* 0x000fc60000410000 */
[----:B------:R-:W-:-:S04]  /*63c0*/  FFMA R2, -R3, R3, R4 ;  /* 0x0000000303027223 */ /* 0x000fc80000000104 */
[----:B------:R-:W-:-:S07]  /*63d0*/  FFMA R2, R2, R0, R3 ;  /* 0x0000000002027223 */ /* 0x000fce0000000003 */
.L_x_147:
[----:B------:R-:W-:Y:S05]  /*63e0*/  BSYNC.RECONVERGENT B6 ;  /* 0x0000000000067941 */ /* 0x000fea0003800200 */
.L_x_145:
[----:B------:R-:W-:Y:S01]  /*63f0*/  FSETP.GT.AND P0, PT, R2, RZ, PT ;  /* 0x000000ff0200720b */ /* 0x000fe20003f04000 */
[----:B------:R-:W-:-:S12]  /*6400*/  BSSY.RECONVERGENT B7, `(.L_x_148) ;  /* 0x0000032000077945 */ /* 0x000fd80003800200 */
        /* <DEDUP_REMOVED lines=14> */
[----:B-----5:R-:W-:Y:S05]  /*64f0*/  CALL.REL.NOINC `($__internal_1_$__cuda_sm3x_div_rn_noftz_f32_slowpath) ;  /* 0x0000002c00447944 */ /* 0x020fea0003c00000 */
.L_x_151:
[----:B------:R-:W-:Y:S05]  /*6500*/  BSYNC.RECONVERGENT B6 ;  /* 0x0000000000067941 */ /* 0x000fea0003800200 */
.L_x_150:
        /* <DEDUP_REMOVED lines=14> */
[----:B-----5:R-:W-:Y:S05]  /*65f0*/  CALL.REL.NOINC `($__internal_1_$__cuda_sm3x_div_rn_noftz_f32_slowpath) ;  /* 0x0000002c00047944 */ /* 0x020fea0003c00000 */
.L_x_153:
[----:B------:R-:W-:Y:S05]  /*6600*/  BSYNC.RECONVERGENT B6 ;  /* 0x0000000000067941 */ /* 0x000fea0003800200 */
.L_x_152:
        /* <DEDUP_REMOVED lines=14> */
[----:B-----5:R-:W-:Y:S05]  /*66f0*/  CALL.REL.NOINC `($__internal_1_$__cuda_sm3x_div_rn_noftz_f32_slowpath) ;  /* 0x0000002800c47944 */ /* 0x020fea0003c00000 */
.L_x_155:
[----:B------:R-:W-:Y:S05]  /*6700*/  BSYNC.RECONVERGENT B6 ;  /* 0x0000000000067941 */ /* 0x000fea0003800200 */
.L_x_154:
[----:B------:R-:W-:-:S07]  /*6710*/  IMAD.MOV.U32 R55, RZ, RZ, R4 ;  /* 0x000000ffff377224 */ /* 0x000fce00078e0004 */
.L_x_149:
[----:B------:R-:W-:Y:S05]  /*6720*/  BSYNC.RECONVERGENT B7 ;  /* 0x0000000000077941 */ /* 0x000fea0003800200 */
.L_x_148:
[C---:B------:R-:W-:Y:S02]  /*6730*/  R2UR UR4, R84.reuse ;  /* 0x00000000540472ca */ /* 0x040fe400000e0000 */
[C---:B------:R-:W-:Y:S02]  /*6740*/  R2UR UR5, R85.reuse ;  /* 0x00000000550572ca */ /* 0x040fe400000e0000 */
[C---:B------:R-:W-:Y:S02]  /*6750*/  R2UR UR6, R84.reuse ;  /* 0x00000000540672ca */ /* 0x040fe400000e0000 */
[C---:B------:R-:W-:Y:S02]  /*6760*/  R2UR UR7, R85.reuse ;  /* 0x00000000550772ca */ /* 0x040fe400000e0000 */
[----:B------:R-:W-:Y:S02]  /*6770*/  R2UR UR8, R84 ;  /* 0x00000000540872ca */ /* 0x000fe400000e0000 */
[----:B------:R-:W-:-:S02]  /*6780*/  R2UR UR9, R85 ;  /* 0x00000000550972ca */ /* 0x000fc400000e0000 */
[C---:B------:R-:W-:Y:S02]  /*6790*/  R2UR UR10, R84.reuse ;  /* 0x00000000540a72ca */ /* 0x040fe400000e0000 */
[C---:B------:R-:W-:Y:S01]  /*67a0*/  R2UR UR11, R85.reuse ;  /* 0x00000000550b72ca */ /* 0x040fe200000e0000 */
[----:B------:R0:W5:Y:S01]  /*67b0*/  LDG.E R53, desc[UR4][R16.64+0x10] ;  /* 0x0000100410357981 */ /* 0x000162000c1e1900 */
[----:B------:R-:W-:Y:S02]  /*67c0*/  R2UR UR12, R84 ;  /* 0x00000000540c72ca */ /* 0x000fe400000e0000 */
[----:B------:R-:W-:Y:S01]  /*67d0*/  R2UR UR13, R85 ;  /* 0x00000000550d72ca */ /* 0x000fe200000e0000 */
[----:B------:R0:W5:Y:S04]  /*67e0*/  LDG.E R52, desc[UR6][R16.64+0x14] ;  /* 0x0000140610347981 */ /* 0x000168000c1e1900 */
[----:B------:R0:W5:Y:S04]  /*67f0*/  LDG.E R47, desc[UR8][R16.64+0x18] ;  /* 0x00001808102f7981 */ /* 0x000168000c1e1900 */
[----:B------:R0:W5:Y:S04]  /*6800*/  LDG.E R46, desc[UR10][R16.64+0x1c] ;  /* 0x00001c0a102e7981 */ /* 0x000168000c1e1900 */
[----:B------:R0:W5:Y:S01]  /*6810*/  LDG.E R45, desc[UR12][R16.64+0x20] ;  /* 0x0000200c102d7981 */ /* 0x000162000c1e1900 */
[----:B------:R-:W-:Y:S05]  /*6820*/  BRA `(.L_x_156) ;  /* 0x0000000000687947 */ /* 0x000fea0003800000 */
.L_x_144:
[----:B-1----:R-:W-:Y:S01]  /*6830*/  R2UR UR4, R84 ;  /* 0x00000000540472ca */ /* 0x002fe200000e0000 */
[----:B------:R-:W-:Y:S01]  /*6840*/  IMAD R3, R2, 0xb, RZ ;  /* 0x0000000b02037824 */ /* 0x000fe200078e02ff */
[----:B------:R-:W-:Y:S02]  /*6850*/  R2UR UR5, R85 ;  /* 0x00000000550572ca */ /* 0x000fe400000e0000 */
[C---:B------:R-:W-:Y:S01]  /*6860*/  R2UR UR6, R84.reuse ;  /* 0x00000000540672ca */ /* 0x040fe200000e0000 */
[----:B------:R-:W-:Y:S01]  /*6870*/  IMAD.WIDE R2, R3, 0x4, R76 ;  /* 0x0000000403027825 */ /* 0x000fe200078e024c */
        /* <DEDUP_REMOVED lines=12> */
[----:B------:R-:W-:Y:S08]  /*6940*/  F2I.FLOOR.NTZ R0, R22 ;  /* 0x0000001600007305 */ /* 0x000ff00000207100 */
[----:B------:R-:W1:Y:S01]  /*6950*/  F2I.FLOOR.NTZ R5, R18 ;  /* 0x0000001200057305 */ /* 0x000e620000207100 */
[----:B------:R-:W-:-:S02]  /*6960*/  MOV R53, 0x3f666666 ;  /* 0x3f66666600357802 */ /* 0x000fc40000000f00 */
[----:B-1----:R-:W-:-:S04]  /*6970*/  IADD3 R0, PT, PT, R0, R5, RZ ;  /* 0x0000000500007210 */ /* 0x002fc80007ffe0ff */
[----:B------:R-:W-:-:S04]  /*6980*/  LOP3.LUT R0, R0, 0x1, RZ, 0xc0, !PT ;  /* 0x0000000100007812 */ /* 0x000fc800078ec0ff */
[----:B------:R-:W-:-:S04]  /*6990*/  ISETP.NE.U32.AND P0, PT, R0, 0x1, PT ;  /* 0x000000010000780c */ /* 0x000fc80003f05070 */
[----:B------:R-:W-:-:S04]  /*69a0*/  FSEL R53, R53, 0.10000000149011611938, !P0 ;  /* 0x3dcccccd35357808 */ /* 0x000fc80004000000 */
[----:B------:R-:W-:Y:S01]  /*69b0*/  MOV R47, R53 ;  /* 0x00000035002f7202 */ /* 0x000fe20000000f00 */
[----:B0-----:R-:W-:-:S07]  /*69c0*/  IMAD.MOV.U32 R52, RZ, RZ, R53 ;  /* 0x000000ffff347224 */ /* 0x001fce00078e0035 */
.L_x_156:
[----:B------:R-:W-:Y:S05]  /*69d0*/  BSYNC.RECONVERGENT B8 ;  /* 0x0000000000087941 */ /* 0x000fea0003800200 */
.L_x_143:
[----:B------:R-:W-:Y:S01]  /*69e0*/  FADD R39, -R19, 5 ;  /* 0x40a0000013277421 */ /* 0x000fe20000000100 */
[----:B------:R-:W-:Y:S01]  /*69f0*/  FADD R44, -R22, 5 ;  /* 0x40a00000162c7421 */ /* 0x000fe20000000100 */
[----:B------:R-:W-:Y:S01]  /*6a00*/  FADD R38, -R18, 5 ;  /* 0x40a0000012267421 */ /* 0x000fe20000000100 */
[----:B------:R-:W-:Y:S01]  /*6a10*/  BSSY.RECONVERGENT B6, `(.L_x_157) ;  /* 0x0000011000067945 */ /* 0x000fe20003800200 */
[----:B------:R-:W-:-:S04]  /*6a20*/  FMUL R3, R39, R39 ;  /* 0x0000002727037220 */ /* 0x000fc80000400000 */
[----:B------:R-:W-:-:S04]  /*6a30*/  FFMA R3, R44, R44, R3 ;  /* 0x0000002c2c037223 */ /* 0x000fc80000000003 */
[----:B------:R-:W-:-:S04]  /*6a40*/  FFMA R4, R38, R38, R3 ;  /* 0x0000002626047223 */ /* 0x000fc80000000003 */
[----:B------:R1:W2:Y:S01]  /*6a50*/  MUFU.RSQ R3, R4 ;  /* 0x0000000400037308 */ /* 0x0002a20000001400 */
[----:B------:R-:W-:-:S04]  /*6a60*/  IADD3 R0, PT, PT, R4, -0xd000000, RZ ;  /* 0xf300000004007810 */ /* 0x000fc80007ffe0ff */
[----:B------:R-:W-:-:S13]  /*6a70*/  ISETP.GT.U32.AND P0, PT, R0, 0x727fffff, PT ;  /* 0x727fffff0000780c */ /* 0x000fda0003f04070 */
[----:B-12---:R-:W-:Y:S05]  /*6a80*/  @!P0 BRA `(.L_x_158) ;  /* 0x0000000000148947 */ /* 0x006fea0003800000 */
[----:B------:R-:W-:Y:S01]  /*6a90*/  MOV R20, 0x6ac0 ;  /* 0x00006ac000147802 */ /* 0x000fe20000000f00 */
[----:B------:R-:W-:-:S07]  /*6aa0*/  IMAD.MOV.U32 R21, RZ, RZ, 0x0 ;  /* 0x00000000ff157424 */ /* 0x000fce00078e00ff */
[----:B0----5:R-:W-:Y:S05]  /*6ab0*/  CALL.REL.NOINC `($__internal_0_$__cuda_sm20_sqrt_rn_f32_slowpath) ;  /* 0x0000002400687944 */ /* 0x021fea0003c00000 */
[----:B------:R-:W-:Y:S01]  /*6ac0*/  MOV R17, R4 ;  /* 0x0000000400117202 */ /* 0x000fe20000000f00 */
[----:B------:R-:W-:Y:S06]  /*6ad0*/  BRA `(.L_x_159) ;  /* 0x0000000000107947 */ /* 0x000fec0003800000 */
.L_x_158:
[----:B0-----:R-:W-:Y:S01]  /*6ae0*/  FMUL.FTZ R17, R4, R3 ;  /* 0x0000000304117220 */ /* 0x001fe20000410000 */
[----:B------:R-:W-:-:S03]  /*6af0*/  FMUL.FTZ R0, R3, 0.5 ;  /* 0x3f00000003007820 */ /* 0x000fc60000410000 */
[----:B------:R-:W-:-:S04]  /*6b00*/  FFMA R4, -R17, R17, R4 ;  /* 0x0000001111047223 */ /* 0x000fc80000000104 */
[----:B------:R-:W-:-:S07]  /*6b10*/  FFMA R17, R4, R0, R17 ;  /* 0x0000000004117223 */ /* 0x000fce0000000011 */
.L_x_159:
[----:B------:R-:W-:Y:S05]  /*6b20*/  BSYNC.RECONVERGENT B6 ;  /* 0x0000000000067941 */ /* 0x000fea0003800200 */
.L_x_157:
        /* <DEDUP_REMOVED lines=17> */
.L_x_163:
[----:B------:R-:W-:Y:S05]  /*6c40*/  BSYNC.RECONVERGENT B6 ;  /* 0x0000000000067941 */ /* 0x000fea0003800200 */
.L_x_162:
        /* <DEDUP_REMOVED lines=15> */
.L_x_165:
[----:B------:R-:W-:Y:S05]  /*6d40*/  BSYNC.RECONVERGENT B6 ;  /* 0x0000000000067941 */ /* 0x000fea0003800200 */
.L_x_164:
        /* <DEDUP_REMOVED lines=15> */
.L_x_167:
[----:B------:R-:W-:Y:S05]  /*6e40*/  BSYNC.RECONVERGENT B6 ;  /* 0x0000000000067941 */ /* 0x000fea0003800200 */
.L_x_166:
[----:B------:R-:W-:-:S07]  /*6e50*/  MOV R38, R4 ;  /* 0x0000000400267202 */ /* 0x000fce0000000f00 */
.L_x_161:
[----:B------:R-:W-:Y:S05]  /*6e60*/  BSYNC.RECONVERGENT B7 ;  /* 0x0000000000077941 */ /* 0x000fea0003800200 */
.L_x_160:
[C---:B------:R-:W-:Y:S01]  /*6e70*/  FMUL R0, R26.reuse, R26 ;  /* 0x0000001a1a007220 */ /* 0x040fe20000400000 */
[----:B------:R-:W-:Y:S01]  /*6e80*/  BSSY.RECONVERGENT B6, `(.L_x_168) ;  /* 0x0000013000067945 */ /* 0x000fe20003800200 */
[C---:B------:R-:W-:Y:S01]  /*6e90*/  FADD R37, -R27.reuse, -RZ ;  /* 0x800000ff1b257221 */ /* 0x040fe20000000100 */
[----:B------:R-:W-:Y:S01]  /*6ea0*/  FADD R36, -R26, -RZ ;  /* 0x800000ff1a247221 */ /* 0x000fe20000000100 */
[----:B------:R-:W-:Y:S01]  /*6eb0*/  FFMA R0, R27, R27, R0 ;  /* 0x0000001b1b007223 */ /* 0x000fe20000000000 */
[----:B------:R-:W-:-:S03]  /*6ec0*/  FADD R30, -R25, -RZ ;  /* 0x800000ff191e7221 */ /* 0x000fc60000000100 */
[----:B------:R-:W-:-:S04]  /*6ed0*/  FFMA R4, R25, R25, R0 ;  /* 0x0000001919047223 */ /* 0x000fc80000000000 */
[----:B------:R0:W1:Y:S01]  /*6ee0*/  MUFU.RSQ R3, R4 ;  /* 0x0000000400037308 */ /* 0x0000620000001400 */
[----:B------:R-:W-:-:S04]  /*6ef0*/  IADD3 R0, PT, PT, R4, -0xd000000, RZ ;  /* 0xf300000004007810 */ /* 0x000fc80007ffe0ff */
[----:B------:R-:W-:-:S13]  /*6f00*/  ISETP.GT.U32.AND P0, PT, R0, 0x727fffff, PT ;  /* 0x727fffff0000780c */ /* 0x000fda0003f04070 */
[----:B01----:R-:W-:Y:S05]  /*6f10*/  @!P0 BRA `(.L_x_169) ;  /* 0x0000000000148947 */ /* 0x003fea0003800000 */
[----:B------:R-:W-:Y:S01]  /*6f20*/  MOV R20, 0x6f50 ;  /* 0x00006f5000147802 */ /* 0x000fe20000000f00 */
[----:B------:R-:W-:-:S07]  /*6f30*/  IMAD.MOV.U32 R21, RZ, RZ, 0x0 ;  /* 0x00000000ff157424 */ /* 0x000fce00078e00ff */
[----:B-----5:R-:W-:Y:S05]  /*6f40*/  CALL.REL.NOINC `($__internal_0_$__cuda_sm20_sqrt_rn_f32_slowpath) ;  /* 0x0000002000447944 */ /* 0x020fea0003c00000 */
[----:B------:R-:W-:Y:S01]  /*6f50*/  MOV R17, R4 ;  /* 0x0000000400117202 */ /* 0x000fe20000000f00 */
[----:B------:R-:W-:Y:S06]  /*6f60*/  BRA `(.L_x_170) ;  /* 0x0000000000107947 */ /* 0x000fec0003800000 */
.L_x_169:
[----:B------:R-:W-:Y:S01]  /*6f70*/  FMUL.FTZ R17, R4, R3 ;  /* 0x0000000304117220 */ /* 0x000fe20000410000 */
[----:B------:R-:W-:-:S03]  /*6f80*/  FMUL.FTZ R0, R3, 0.5 ;  /* 0x3f00000003007820 */ /* 0x000fc60000410000 */
[----:B------:R-:W-:-:S04]  /*6f90*/  FFMA R4, -R17, R17, R4 ;  /* 0x0000001111047223 */ /* 0x000fc80000000104 */
[----:B------:R-:W-:-:S07]  /*6fa0*/  FFMA R17, R4, R0, R17 ;  /* 0x0000000004117223 */ /* 0x000fce0000000011 */
.L_x_170:
[----:B------:R-:W-:Y:S05]  /*6fb0*/  BSYNC.RECONVERGENT B6 ;  /* 0x0000000000067941 */ /* 0x000fea0003800200 */
.L_x_168:
        /* <DEDUP_REMOVED lines=17> */
.L_x_174:
[----:B------:R-:W-:Y:S05]  /*70d0*/  BSYNC.RECONVERGENT B6 ;  /* 0x0000000000067941 */ /* 0x000fea0003800200 */
.L_x_173:
        /* <DEDUP_REMOVED lines=15> */
.L_x_176:
[----:B------:R-:W-:Y:S05]  /*71d0*/  BSYNC.RECONVERGENT B6 ;  /* 0x0000000000067941 */ /* 0x000fea0003800200 */
.L_x_175:
        /* <DEDUP_REMOVED lines=15> */
.L_x_178:
[----:B------:R-:W-:Y:S05]  /*72d0*/  BSYNC.RECONVERGENT B6 ;  /* 0x0000000000067941 */ /* 0x000fea0003800200 */
.L_x_177:
[----:B------:R-:W-:-:S07]  /*72e0*/  MOV R30, R4 ;  /* 0x00000004001e7202 */ /* 0x000fce0000000f00 */
.L_x_172:
[----:B------:R-:W-:Y:S05]  /*72f0*/  BSYNC.RECONVERGENT B7 ;  /* 0x0000000000077941 */ /* 0x000fea0003800200 */
.L_x_171:
[----:B------:R-:W-:Y:S01]  /*7300*/  ISETP.GE.AND P0, PT, R24, 0x1, PT ;  /* 0x000000011800780c */ /* 0x000fe20003f06270 */
[----:B------:R-:W-:-:S12]  /*7310*/  BSSY.RECONVERGENT B8, `(.L_x_179) ;  /* 0x00000a9000087945 */ /* 0x000fd80003800200 */
[----:B------:R-:W-:Y:S05]  /*7320*/  @!P0 BRA `(.L_x_180) ;  /* 0x0000000400908947 */ /* 0x000fea0003800000 */
[----:B------:R-:W-:Y:S01]  /*7330*/  FMUL R3, R39, R39 ;  /* 0x0000002727037220 */ /* 0x000fe20000400000 */
[----:B------:R-:W-:-:S03]  /*7340*/  IMAD.MOV.U32 R31, RZ, RZ, RZ ;  /* 0x000000ffff1f7224 */ /* 0x000fc600078e00ff */
[----:B------:R-:W-:-:S04]  /*7350*/  FFMA R3, R44, R44, R3 ;  /* 0x0000002c2c037223 */ /* 0x000fc80000000003 */
[----:B------:R-:W-:-:S04]  /*7360*/  FFMA R3, R38, R38, R3 ;  /* 0x0000002626037223 */ /* 0x000fc80000000003 */
[C---:B------:R-:W-:Y:S01]  /*7370*/  FMUL R17, R3.reuse, 4 ;  /* 0x4080000003117820 */ /* 0x040fe20000400000 */
[----:B------:R-:W-:-:S07]  /*7380*/  FADD R16, R3, R3 ;  /* 0x0000000303107221 */ /* 0x000fce0000000000 */
.L_x_191:
[C---:B------:R-:W-:Y:S01]  /*7390*/  R2UR UR6, R84.reuse ;  /* 0x00000000540672ca */ /* 0x040fe200000e0000 */
        /* <DEDUP_REMOVED lines=9> */
[----:B------:R-:W4:Y:S04]  /*7430*/  LDG.E R5, desc[UR8][R2.64+0x8] ;  /* 0x0000080802057981 */ /* 0x000f28000c1e1900 */
[----:B------:R0:W4:Y:S01]  /*7440*/  LDG.E R6, desc[UR6][R2.64+0xc] ;  /* 0x00000c0602067981 */ /* 0x000122000c1e1900 */
[----:B-----5:R-:W-:Y:S01]  /*7450*/  FFMA R9, R54, 0.0010000000474974513054, R19 ;  /* 0x3a83126f36097823 */ /* 0x020fe20000000013 */
[----:B------:R-:W-:Y:S01]  /*7460*/  FFMA R7, R61, 0.0010000000474974513054, R22 ;  /* 0x3a83126f3d077823 */ /* 0x000fe20000000016 */
[----:B------:R-:W-:Y:S01]  /*7470*/  FFMA R8, R55, 0.0010000000474974513054, R18 ;  /* 0x3a83126f37087823 */ /* 0x000fe20000000012 */
        /* <DEDUP_REMOVED lines=9> */
[C---:B0-----:R-:W-:Y:S01]  /*7510*/  FFMA R3, R5.reuse, R5, R0 ;  /* 0x0000000505037223 */ /* 0x041fe20000000000 */
        /* <DEDUP_REMOVED lines=14> */
[----:B-1----:R-:W-:Y:S05]  /*7600*/  CALL.REL.NOINC `($__internal_0_$__cuda_sm20_sqrt_rn_f32_slowpath) ;  /* 0x0000001800947944 */ /* 0x002fea0003c00000 */
[----:B------:R-:W-:Y:S01]  /*7610*/  MOV R29, R4 ;  /* 0x00000004001d7202 */ /* 0x000fe20000000f00 */
[----:B------:R-:W-:Y:S06]  /*7620*/  BRA `(.L_x_185) ;  /* 0x0000000000107947 */ /* 0x000fec0003800000 */
.L_x_184:
[----:B-1----:R-:W-:Y:S01]  /*7630*/  FMUL.FTZ R29, R4, R3 ;  /* 0x00000003041d7220 */ /* 0x002fe20000410000 */
[----:B------:R-:W-:-:S03]  /*7640*/  FMUL.FTZ R0, R3, 0.5 ;  /* 0x3f00000003007820 */ /* 0x000fc60000410000 */
[----:B------:R-:W-:-:S04]  /*7650*/  FFMA R4, -R29, R29, R4 ;  /* 0x0000001d1d047223 */ /* 0x000fc80000000104 */
[----:B------:R-:W-:-:S07]  /*7660*/  FFMA R29, R4, R0, R29 ;  /* 0x00000000041d7223 */ /* 0x000fce000000001d */
.L_x_185:
[----:B------:R-:W-:Y:S05]  /*7670*/  BSYNC.RECONVERGENT B6 ;  /* 0x0000000000067941 */ /* 0x000fea0003800200 */
.L_x_183:
        /* <DEDUP_REMOVED lines=14> */
[----:B------:R-:W-:Y:S05]  /*7760*/  CALL.REL.NOINC `($__internal_1_$__cuda_sm3x_div_rn_noftz_f32_slowpath) ;  /* 0x0000001800a87944 */ /* 0x000fea0003c00000 */
.L_x_187:
[----:B------:R-:W-:Y:S05]  /*7770*/  BSYNC.RECONVERGENT B6 ;  /* 0x0000000000067941 */ /* 0x000fea0003800200 */
.L_x_186:
[----:B------:R-:W-:Y:S02]  /*7780*/  FSETP.GT.AND P1, PT, R4, 0.0010000000474974513054, PT ;  /* 0x3a83126f0400780b */ /* 0x000fe40003f24000 */
[----:B------:R-:W-:Y:S02]  /*7790*/  PLOP3.LUT P0, PT, PT, PT, PT, 0x80, 0x8 ;  /* 0x000000000008781c */ /* 0x000fe40003f0f070 */
[----:B------:R-:W-:-:S09]  /*77a0*/  MOV R10, R4 ;  /* 0x00000004000a7202 */ /* 0x000fd20000000f00 */
        /* <DEDUP_REMOVED lines=16> */
.L_x_189:
[----:B------:R-:W-:Y:S05]  /*78b0*/  BSYNC.RECONVERGENT B6 ;  /* 0x0000000000067941 */ /* 0x000fea0003800200 */
.L_x_188:
[----:B------:R-:W-:Y:S02]  /*78c0*/  FSETP.GT.AND P0, PT, R4, 0.0010000000474974513054, PT ;  /* 0x3a83126f0400780b */ /* 0x000fe40003f04000 */
[----:B------:R-:W-:-:S11]  /*78d0*/  MOV R10, R28 ;  /* 0x0000001c000a7202 */ /* 0x000fd60000000f00 */
[----:B------:R-:W-:-:S07]  /*78e0*/  @P0 IMAD.MOV.U32 R10, RZ, RZ, R4 ;  /* 0x000000ffff0a0224 */ /* 0x000fce00078e0004 */
.L_x_182:
[----:B------:R-:W-:Y:S05]  /*78f0*/  BSYNC.RECONVERGENT B7 ;  /* 0x0000000000077941 */ /* 0x000fea0003800200 */
.L_x_181:
[----:B------:R-:W-:Y:S01]  /*7900*/  FSETP.GT.AND P1, PT, R10, 0.0010000000474974513054, PT ;  /* 0x3a83126f0a00780b */ /* 0x000fe20003f24000 */
[----:B------:R-:W-:-:S12]  /*7910*/  HFMA2 R2, -RZ, RZ, 1.75, 0 ;  /* 0x3f000000ff027431 */ /* 0x000fd800000001ff */
[----:B------:R-:W-:Y:S05]  /*7920*/  @P0 BRA P1, `(.L_x_190) ;  /* 0x00000004001c0947 */ /* 0x000fea0000800000 */
[----:B------:R-:W-:Y:S02]  /*7930*/  IADD3 R31, PT, PT, R31, 0x1, RZ ;  /* 0x000000011f1f7810 */ /* 0x000fe40007ffe0ff */
[----:B------:R-:W-:Y:S02]  /*7940*/  MOV R28, R10 ;  /* 0x0000000a001c7202 */ /* 0x000fe40000000f00 */
[----:B------:R-:W-:-:S13]  /*7950*/  ISETP.NE.AND P0, PT, R31, R24, PT ;  /* 0x000000181f00720c */ /* 0x000fda0003f05270 */
[----:B------:R-:W-:Y:S05]  /*7960*/  @P0 BRA `(.L_x_191) ;  /* 0xfffffff800880947 */ /* 0x000fea000383ffff */
.L_x_180:
[----:B------:R-:W-:Y:S01]  /*7970*/  ISETP.GE.AND P0, PT, R23, 0x1, PT ;  /* 0x000000011700780c */ /* 0x000fe20003f06270 */
[----:B------:R-:W-:-:S12]  /*7980*/  IMAD.MOV.U32 R2, RZ, RZ, 0x3f800000 ;  /* 0x3f800000ff027424 */ /* 0x000fd800078e00ff */
[----:B------:R-:W-:Y:S05]  /*7990*/  @!P0 BRA `(.L_x_190) ;  /* 0x0000000400008947 */ /* 0x000fea0003800000 */
[----:B------:R-:W-:-:S07]  /*79a0*/  MOV R16, RZ ;  /* 0x000000ff00107202 */ /* 0x000fce0000000f00 */
.L_x_196:
[----:B------:R-:W-:Y:S01]  /*79b0*/  R2UR UR6, R84 ;  /* 0x00000000540672ca */ /* 0x000fe200000e0000 */
        /* <DEDUP_REMOVED lines=29> */
[----:B-----5:R-:W-:Y:S01]  /*7b90*/  FFMA R10, R61, 0.0010000000474974513054, R22 ;  /* 0x3a83126f3d0a7823 */ /* 0x020fe20000000016 */
[----:B------:R-:W-:Y:S01]  /*7ba0*/  FFMA R9, R54, 0.0010000000474974513054, R19 ;  /* 0x3a83126f36097823 */ /* 0x000fe20000000013 */
[----:B------:R-:W0:Y:S01]  /*7bb0*/  MUFU.RCP R4, R5 ;  /* 0x0000000500047308 */ /* 0x000e220000001000 */
[----:B------:R-:W-:Y:S01]  /*7bc0*/  BSSY.RECONVERGENT B6, `(.L_x_194) ;  /* 0x0000013000067945 */ /* 0x000fe20003800200 */
[----:B--2---:R-:W-:Y:S01]  /*7bd0*/  FADD R3, -R10, R3 ;  /* 0x000000030a037221 */ /* 0x004fe20000000100 */
[----:B---3--:R-:W-:Y:S01]  /*7be0*/  FADD R2, -R9, R2 ;  /* 0x0000000209027221 */ /* 0x008fe20000000100 */
[----:B------:R-:W-:-:S02]  /*7bf0*/  FFMA R9, R55, 0.0010000000474974513054, R18 ;  /* 0x3a83126f37097823 */ /* 0x000fc40000000012 */
[----:B------:R-:W-:Y:S02]  /*7c00*/  FMUL R3, R8, R3 ;  /* 0x0000000308037220 */ /* 0x000fe40000400000 */
[----:B----4-:R-:W-:Y:S02]  /*7c10*/  FADD R0, -R9, R0 ;  /* 0x0000000009007221 */ /* 0x010fe40000000100 */
        /* <DEDUP_REMOVED lines=13> */
.L_x_195:
[----:B------:R-:W-:Y:S05]  /*7cf0*/  BSYNC.RECONVERGENT B6 ;  /* 0x0000000000067941 */ /* 0x000fea0003800200 */
.L_x_194:
[----:B------:R-:W-:Y:S01]  /*7d00*/  FSETP.GE.AND P0, PT, R4, RZ, PT ;  /* 0x000000ff0400720b */ /* 0x000fe20003f06000 */
[----:B------:R-:W-:-:S12]  /*7d10*/  IMAD.MOV.U32 R10, RZ, RZ, R4 ;  /* 0x000000ffff0a7224 */ /* 0x000fd800078e0004 */
.L_x_193:
[----:B------:R-:W-:Y:S05]  /*7d20*/  BSYNC.RECONVERGENT B7 ;  /* 0x0000000000077941 */ /* 0x000fea0003800200 */
.L_x_192:
[----:B------:R-:W-:Y:S02]  /*7d30*/  FSETP.LEU.OR P0, PT, R10, 0.0010000000474974513054, !P0 ;  /* 0x3a83126f0a00780b */ /* 0x000fe4000470b400 */
[----:B------:R-:W-:-:S11]  /*7d40*/  MOV R2, 0x3f000000 ;  /* 0x3f00000000027802 */ /* 0x000fd60000000f00 */
[----:B------:R-:W-:Y:S05]  /*7d50*/  @!P0 BRA `(.L_x_190) ;  /* 0x0000000000108947 */ /* 0x000fea0003800000 */
[----:B------:R-:W-:-:S04]  /*7d60*/  IADD3 R16, PT, PT, R16, 0x1, RZ ;  /* 0x0000000110107810 */ /* 0x000fc80007ffe0ff */
[----:B------:R-:W-:-:S13]  /*7d70*/  ISETP.NE.AND P0, PT, R16, R23, PT ;  /* 0x000000171000720c */ /* 0x000fda0003f05270 */
[----:B------:R-:W-:Y:S05]  /*7d80*/  @P0 BRA `(.L_x_196) ;  /* 0xfffffffc00080947 */ /* 0x000fea000383ffff */
[----:B------:R-:W-:-:S07]  /*7d90*/  HFMA2 R2, -RZ, RZ, 1.875, 0 ;  /* 0x3f800000ff027431 */ /* 0x000fce00000001ff */
.L_x_190:
[----:B------:R-:W-:Y:S05]  /*7da0*/  BSYNC.RECONVERGENT B8 ;  /* 0x0000000000087941 */ /* 0x000fea0003800200 */
.L_x_179:
[----:B-----5:R-:W-:Y:S01]  /*7db0*/  FMUL R3, R39, R54 ;  /* 0x0000003627037220 */ /* 0x020fe20000400000 */
[----:B------:R-:W-:Y:S03]  /*7dc0*/  BSSY.RECONVERGENT B6, `(.L_x_197) ;  /* 0x0000017000067945 */ /* 0x000fe60003800200 */
[----:B------:R-:W-:-:S04]  /*7dd0*/  FFMA R3, R44, R61, R3 ;  /* 0x0000003d2c037223 */ /* 0x000fc80000000003 */
[----:B------:R-:W-:-:S04]  /*7de0*/  FFMA R16, R38, R55, R3 ;  /* 0x0000003726107223 */ /* 0x000fc80000000003 */
[----:B------:R-:W-:-:S04]  /*7df0*/  FADD R0, R16, R16 ;  /* 0x0000001010007221 */ /* 0x000fc80000000000 */
[C---:B------:R-:W-:Y:S01]  /*7e00*/  FFMA R39, R0.reuse, R54, -R39 ;  /* 0x0000003600277223 */ /* 0x040fe20000000827 */
[C---:B------:R-:W-:Y:S01]  /*7e10*/  FFMA R44, R0.reuse, R61, -R44 ;  /* 0x0000003d002c7223 */ /* 0x040fe2000000082c */
[----:B------:R-:W-:Y:S02]  /*7e20*/  FFMA R38, R0, R55, -R38 ;  /* 0x0000003700267223 */ /* 0x000fe40000000826 */
[----:B------:R-:W-:-:S04]  /*7e30*/  FMUL R3, R39, R39 ;  /* 0x0000002727037220 */ /* 0x000fc80000400000 */
[----:B------:R-:W-:-:S04]  /*7e40*/  FFMA R3, R44, R44, R3 ;  /* 0x0000002c2c037223 */ /* 0x000fc80000000003 */
[----:B------:R-:W-:-:S04]  /*7e50*/  FFMA R4, R38, R38, R3 ;  /* 0x0000002626047223 */ /* 0x000fc80000000003 */
        /* <DEDUP_REMOVED lines=9> */
.L_x_198:
[----:B------:R-:W-:Y:S01]  /*7ef0*/  FMUL.FTZ R17, R4, R3 ;  /* 0x0000000304117220 */ /* 0x000fe20000410000 */
[----:B------:R-:W-:-:S03]  /*7f00*/  FMUL.FTZ R0, R3, 0.5 ;  /* 0x3f00000003007820 */ /* 0x000fc60000410000 */
[----:B------:R-:W-:-:S04]  /*7f10*/  FFMA R4, -R17, R17, R4 ;  /* 0x0000001111047223 */ /* 0x000fc80000000104 */
[----:B------:R-:W-:-:S07]  /*7f20*/  FFMA R17, R4, R0, R17 ;  /* 0x0000000004117223 */ /* 0x000fce0000000011 */
.L_x_199:
[----:B------:R-:W-:Y:S05]  /*7f30*/  BSYNC.RECONVERGENT B6 ;  /* 0x0000000000067941 */ /* 0x000fea0003800200 */
.L_x_197:
        /* <DEDUP_REMOVED lines=17> */
.L_x_203:
[----:B------:R-:W-:Y:S05]  /*8050*/  BSYNC.RECONVERGENT B6 ;  /* 0x0000000000067941 */ /* 0x000fea0003800200 */
.L_x_202:
        /* <DEDUP_REMOVED lines=15> */
.L_x_205:
[----:B------:R-:W-:Y:S05]  /*8150*/  BSYNC.RECONVERGENT B6 ;  /* 0x0000000000067941 */ /* 0x000fea0003800200 */
.L_x_204:
        /* <DEDUP_REMOVED lines=15> */
.L_x_207:
[----:B------:R-:W-:Y:S05]  /*8250*/  BSYNC.RECONVERGENT B6 ;  /* 0x0000000000067941 */ /* 0x000fea0003800200 */
.L_x_206:
[----:B------:R-:W-:-:S07]  /*8260*/  MOV R38, R4 ;  /* 0x0000000400267202 */ /* 0x000fce0000000f00 */
.L_x_201:
[----:B------:R-:W-:Y:S05]  /*8270*/  BSYNC.RECONVERGENT B7 ;  /* 0x0000000000077941 */ /* 0x000fea0003800200 */
.L_x_200:
[----:B------:R-:W-:Y:S01]  /*8280*/  FMUL R39, R39, R36 ;  /* 0x0000002427277220 */ /* 0x000fe20000400000 */
[----:B------:R-:W-:Y:S01]  /*8290*/  FMNMX R16, RZ, R16, !PT ;  /* 0x00000010ff107209 */ /* 0x000fe20007800000 */
[----:B------:R-:W-:Y:S01]  /*82a0*/  BSSY.RECONVERGENT B0, `(.L_x_208) ;  /* 0x000004b000007945 */ /* 0x000fe20003800200 */
[----:B------:R-:W-:Y:S02]  /*82b0*/  HFMA2 R3, -RZ, RZ, 1.875, 0 ;  /* 0x3f800000ff037431 */ /* 0x000fe400000001ff */
[----:B------:R-:W-:Y:S01]  /*82c0*/  FFMA R39, R44, R37, R39 ;  /* 0x000000252c277223 */ /* 0x000fe20000000027 */
[----:B------:R-:W-:Y:S01]  /*82d0*/  FSETP.GT.AND P0, PT, R45, RZ, PT ;  /* 0x000000ff2d00720b */ /* 0x000fe20003f04000 */
[----:B------:R-:W-:Y:S02]  /*82e0*/  FMUL R0, R16, R53 ;  /* 0x0000003510007220 */ /* 0x000fe40000400000 */
[----:B------:R-:W-:Y:S02]  /*82f0*/  FFMA R39, R38, R30, R39 ;  /* 0x0000001e26277223 */ /* 0x000fe40000000027 */
[----:B------:R-:W-:-:S03]  /*8300*/  FFMA R28, R53, 0.10000000149011611938, R0 ;  /* 0x3dcccccd351c7823 */ /* 0x000fc60000000000 */
[----:B------:R-:W-:-:S04]  /*8310*/  FMNMX R39, RZ, R39, !PT ;  /* 0x00000027ff277209 */ /* 0x000fc80007800000 */
[----:B------:R-:W-:-:S13]  /*8320*/  FSETP.NEU.AND P1, PT, R39, 1, PT ;  /* 0x3f8000002700780b */ /* 0x000fda0003f2d000 */
[----:B------:R-:W-:Y:S05]  /*8330*/  @!P1 BRA `(.L_x_209) ;  /* 0x0000000400049947 */ /* 0x000fea0003800000 */
[----:B------:R-:W-:-:S13]  /*8340*/  FSETP.NAN.AND P1, PT, |R39|, |R39|, PT ;  /* 0x400000272700720b */ /* 0x000fda0003f28200 */
[----:B------:R-:W-:Y:S01]  /*8350*/  @P1 FADD R3, R39, 32 ;  /* 0x4200000027031421 */ /* 0x000fe20000000000 */
[----:B------:R-:W-:Y:S06]  /*8360*/  @P1 BRA `(.L_x_209) ;  /* 0x0000000000f81947 */ /* 0x000fec0003800000 */
[C---:B------:R-:W-:Y:S01]  /*8370*/  FMUL R0, |R39|.reuse, 16777216 ;  /* 0x4b80000027007820 */ /* 0x040fe20000400200 */
[----:B------:R-:W-:-:S04]  /*8380*/  FSETP.GEU.AND P1, PT, |R39|, 1.175494350822287508e-38, PT ;  /* 0x008000002700780b */ /* 0x000fc80003f2e200 */
[----:B------:R-:W-:-:S05]  /*8390*/  FSEL R0, R0, |R39|, !P1 ;  /* 0x4000002700007208 */ /* 0x000fca0004800000 */
[----:B------:R-:W-:-:S05]  /*83a0*/  VIADD R3, R0, 0xc0cafb0d ;  /* 0xc0cafb0d00037836 */ /* 0x000fca0000000000 */
[----:B------:R-:W-:-:S04]  /*83b0*/  LOP3.LUT R3, R3, 0xff800000, RZ, 0xc0, !PT ;  /* 0xff80000003037812 */ /* 0x000fc800078ec0ff */
[-C--:B------:R-:W-:Y:S02]  /*83c0*/  IADD3 R0, PT, PT, R0, -R3.reuse, RZ ;  /* 0x8000000300007210 */ /* 0x080fe40007ffe0ff */
[----:B------:R-:W-:-:S03]  /*83d0*/  I2FP.F32.S32 R3, R3 ;  /* 0x0000000300037245 */ /* 0x000fc60000201400 */
[C---:B------:R-:W-:Y:S01]  /*83e0*/  FADD R4, R0.reuse, 1 ;  /* 0x3f80000000047421 */ /* 0x040fe20000000000 */
[----:B------:R-:W-:-:S04]  /*83f0*/  FADD R0, R0, -1 ;  /* 0xbf80000000007421 */ /* 0x000fc80000000000 */
[----:B------:R-:W-:Y:S01]  /*8400*/  FADD R5, R0, R0 ;  /* 0x0000000000057221 */ /* 0x000fe20000000000 */
[----:B------:R-:W0:Y:S03]  /*8410*/  MUFU.RCP R4, R4 ;  /* 0x0000000400047308 */ /* 0x000e260000001000 */
[----:B0-----:R-:W-:-:S04]  /*8420*/  FMUL R5, R4, R5 ;  /* 0x0000000504057220 */ /* 0x001fc80000400000 */
[----:B------:R-:W-:-:S04]  /*8430*/  FADD R6, R0, -R5 ;  /* 0x8000000500067221 */ /* 0x000fc80000000000 */
[----:B------:R-:W-:-:S04]  /*8440*/  FADD R7, R6, R6 ;  /* 0x0000000606077221 */ /* 0x000fc80000000000 */
[----:B------:R-:W-:Y:S01]  /*8450*/  FFMA R7, R0, -R5, R7 ;  /* 0x8000000500077223 */ /* 0x000fe20000000007 */
[----:B------:R-:W-:Y:S02]  /*8460*/  FSEL R0, RZ, -24, P1 ;  /* 0xc1c00000ff007808 */ /* 0x000fe40000800000 */
[----:B------:R-:W-:Y:S01]  /*8470*/  FSETP.NEU.AND P1, PT, |R39|, +INF , PT ;  /* 0x7f8000002700780b */ /* 0x000fe20003f2d200 */
[----:B------:R-:W-:Y:S01]  /*8480*/  FMUL R7, R4, R7 ;  /* 0x0000000704077220 */ /* 0x000fe20000400000 */
[----:B------:R-:W-:Y:S01]  /*8490*/  MOV R4, 0x3a2c32e4 ;  /* 0x3a2c32e400047802 */ /* 0x000fe20000000f00 */
[----:B------:R-:W-:Y:S01]  /*84a0*/  FFMA R0, R3, 1.1920928955078125e-07, R0 ;  /* 0x3400000003007823 */ /* 0x000fe20000000000 */
[----:B------:R-:W-:Y:S01]  /*84b0*/  FMUL R3, R5, R5 ;  /* 0x0000000505037220 */ /* 0x000fe20000400000 */
[----:B------:R-:W-:-:S03]  /*84c0*/  FSETP.NEU.AND P1, PT, R39, RZ, P1 ;  /* 0x000000ff2700720b */ /* 0x000fc60000f2d000 */
[----:B------:R-:W-:-:S04]  /*84d0*/  FFMA R4, R3, R4, 0.0032181653659790754318 ;  /* 0x3b52e7db03047423 */ /* 0x000fc80000000004 */
[----:B------:R-:W-:-:S04]  /*84e0*/  FFMA R4, R3, R4, 0.018033718690276145935 ;  /* 0x3c93bb7303047423 */ /* 0x000fc80000000004 */
[----:B------:R-:W-:-:S04]  /*84f0*/  FFMA R4, R3, R4, 0.12022458761930465698 ;  /* 0x3df6384f03047423 */ /* 0x000fc80000000004 */
[----:B------:R-:W-:Y:S01]  /*8500*/  FMUL R4, R3, R4 ;  /* 0x0000000403047220 */ /* 0x000fe20000400000 */
[----:B------:R-:W-:-:S04]  /*8510*/  FFMA R3, R5, 1.4426950216293334961, R0 ;  /* 0x3fb8aa3b05037823 */ /* 0x000fc80000000000 */
[----:B------:R-:W-:-:S04]  /*8520*/  FADD R0, R0, -R3 ;  /* 0x8000000300007221 */ /* 0x000fc80000000000 */
[----:B------:R-:W-:-:S04]  /*8530*/  FFMA R0, R5, 1.4426950216293334961, R0 ;  /* 0x3fb8aa3b05007823 */ /* 0x000fc80000000000 */
[----:B------:R-:W-:-:S04]  /*8540*/  FFMA R0, R7, 1.4426950216293334961, R0 ;  /* 0x3fb8aa3b07007823 */ /* 0x000fc80000000000 */
[----:B------:R-:W-:Y:S01]  /*8550*/  FFMA R9, R5, 1.9251366722983220825e-08, R0 ;  /* 0x32a55e3405097823 */ /* 0x000fe20000000000 */
[----:B------:R-:W-:-:S04]  /*8560*/  FMUL R0, R4, 3 ;  /* 0x4040000004007820 */ /* 0x000fc80000400000 */
[----:B------:R-:W-:-:S04]  /*8570*/  FFMA R9, R7, R0, R9 ;  /* 0x0000000007097223 */ /* 0x000fc80000000009 */
[----:B------:R-:W-:-:S04]  /*8580*/  FFMA R4, R5, R4, R9 ;  /* 0x0000000405047223 */ /* 0x000fc80000000009 */
[----:B------:R-:W-:-:S04]  /*8590*/  FADD R0, R3, R4 ;  /* 0x0000000403007221 */ /* 0x000fc80000000000 */
[----:B------:R-:W-:Y:S01]  /*85a0*/  FMUL R5, R0, 32 ;  /* 0x4200000000057820 */ /* 0x000fe20000400000 */
[----:B------:R-:W-:-:S03]  /*85b0*/  FADD R3, -R3, R0 ;  /* 0x0000000003037221 */ /* 0x000fc60000000100 */
[----:B------:R-:W-:Y:S01]  /*85c0*/  FFMA R0, R0, 32, -R5 ;  /* 0x4200000000007823 */ /* 0x000fe20000000805 */
[----:B------:R-:W-:Y:S01]  /*85d0*/  FADD R3, R4, -R3 ;  /* 0x8000000304037221 */ /* 0x000fe20000000000 */
[----:B------:R-:W-:Y:S01]  /*85e0*/  F2I.NTZ R7, R5 ;  /* 0x0000000500077305 */ /* 0x000fe20000203100 */
[----:B------:R-:W-:Y:S02]  /*85f0*/  FSETP.GT.AND P3, PT, |R5|, 152, PT ;  /* 0x431800000500780b */ /* 0x000fe40003f64200 */
[----:B------:R-:W-:Y:S01]  /*8600*/  FFMA R4, R3, 32, R0 ;  /* 0x4200000003047823 */ /* 0x000fe20000000000 */
[----:B------:R-:W-:-:S04]  /*8610*/  FSETP.GEU.AND P2, PT, R5, RZ, PT ;  /* 0x000000ff0500720b */ /* 0x000fc80003f4e000 */
[----:B------:R-:W0:Y:S02]  /*8620*/  FRND R0, R5 ;  /* 0x0000000500007307 */ /* 0x000e240000201000 */
[----:B0-----:R-:W-:Y:S01]  /*8630*/  FADD R3, R5, -R0 ;  /* 0x8000000005037221 */ /* 0x001fe20000000000 */
[----:B------:R-:W-:Y:S01]  /*8640*/  FSETP.GT.AND P4, PT, R0, RZ, PT ;  /* 0x000000ff0000720b */ /* 0x000fe20003f84000 */
[----:B------:R-:W-:Y:S02]  /*8650*/  HFMA2 R0, -RZ, RZ, 0.64013671875, -15.109375 ;  /* 0x391fcb8eff007431 */ /* 0x000fe400000001ff */
[----:B------:R-:W-:Y:S01]  /*8660*/  FADD R3, R3, R4 ;  /* 0x0000000403037221 */ /* 0x000fe20000000000 */
[----:B------:R-:W-:-:S03]  /*8670*/  @!P1 FADD R4, R39, R39 ;  /* 0x0000002727049221 */ /* 0x000fc60000000000 */
[----:B------:R-:W-:-:S04]  /*8680*/  FFMA R0, R3, R0, 0.0013391353422775864601 ;  /* 0x3aaf85ed03007423 */ /* 0x000fc80000000000 */
[----:B------:R-:W-:-:S04]  /*8690*/  FFMA R0, R3, R0, 0.0096188392490148544312 ;  /* 0x3c1d985603007423 */ /* 0x000fc80000000000 */
[----:B------:R-:W-:-:S04]  /*86a0*/  FFMA R0, R3, R0, 0.055503588169813156128 ;  /* 0x3d6357bb03007423 */ /* 0x000fc80000000000 */
[----:B------:R-:W-:-:S04]  /*86b0*/  FFMA R0, R3, R0, 0.24022644758224487305 ;  /* 0x3e75fdec03007423 */ /* 0x000fc80000000000 */
[----:B------:R-:W-:-:S04]  /*86c0*/  FFMA R0, R3, R0, 0.69314718246459960938 ;  /* 0x3f31721803007423 */ /* 0x000fc80000000000 */
[----:B------:R-:W-:Y:S01]  /*86d0*/  FFMA R3, R3, R0, 1 ;  /* 0x3f80000003037423 */ /* 0x000fe20000000000 */
[----:B------:R-:W-:-:S05]  /*86e0*/  SEL R0, RZ, 0x83000000, P4 ;  /* 0x83000000ff007807 */ /* 0x000fca0002000000 */
[----:B------:R-:W-:Y:S01]  /*86f0*/  IMAD R7, R7, 0x800000, -R0 ;  /* 0x0080000007077824 */ /* 0x000fe200078e0a00 */
[----:B------:R-:W-:-:S05]  /*8700*/  IADD3 R0, PT, PT, R0, 0x7f000000, RZ ;  /* 0x7f00000000007810 */ /* 0x000fca0007ffe0ff */
[----:B------:R-:W-:Y:S01]  /*8710*/  FMUL R0, R0, R3 ;  /* 0x0000000300007220 */ /* 0x000fe20000400000 */
[----:B------:R-:W-:-:S03]  /*8720*/  FSEL R3, RZ, +INF , !P2 ;  /* 0x7f800000ff037808 */ /* 0x000fc60005000000 */
[----:B------:R-:W-:Y:S01]  /*8730*/  @!P3 FMUL R3, R7, R0 ;  /* 0x000000000703b220 */ /* 0x000fe20000400000 */
[----:B------:R-:W-:-:S07]  /*8740*/  @!P1 LOP3.LUT R3, R4, 0x7fffffff, RZ, 0xc0, !PT ;  /* 0x7fffffff04039812 */ /* 0x000fce00078ec0ff */
.L_x_209:
[----:B------:R-:W-:Y:S05]  /*8750*/  BSYNC.RECONVERGENT B0 ;  /* 0x0000000000007941 */ /* 0x000fea0003800200 */
.L_x_208:
[----:B------:R-:W-:Y:S01]  /*8760*/  ISETP.EQ.OR P0, PT, R60, 0x5, !P0 ;  /* 0x000000053c00780c */ /* 0x000fe20004702670 */
[C---:B------:R-:W-:Y:S01]  /*8770*/  FMUL R5, R16.reuse, R52 ;  /* 0x0000003410057220 */ /* 0x040fe20000400000 */
[----:B------:R-:W-:Y:S01]  /*8780*/  FMUL R16, R16, R47 ;  /* 0x0000002f10107220 */ /* 0x000fe20000400000 */
[----:B------:R-:W-:Y:S02]  /*8790*/  FMUL R3, R3, R46 ;  /* 0x0000002e03037220 */ /* 0x000fe40000400000 */
[----:B------:R-:W-:Y:S01]  /*87a0*/  FFMA R5, R52, 0.10000000149011611938, R5 ;  /* 0x3dcccccd34057823 */ /* 0x000fe20000000005 */
[----:B------:R-:W-:Y:S01]  /*87b0*/  FFMA R16, R47, 0.10000000149011611938, R16 ;  /* 0x3dcccccd2f107823 */ /* 0x000fe20000000010 */
[CC--:B------:R-:W-:Y:S02]  /*87c0*/  FFMA R28, R3.reuse, R2.reuse, R28 ;  /* 0x00000002031c7223 */ /* 0x0c0fe4000000001c */
[CC--:B------:R-:W-:Y:S01]  /*87d0*/  FFMA R17, R3.reuse, R2.reuse, R5 ;  /* 0x0000000203117223 */ /* 0x0c0fe20000000005 */
[----:B------:R-:W-:-:S03]  /*87e0*/  FFMA R29, R3, R2, R16 ;  /* 0x00000002031d7223 */ /* 0x000fc60000000010 */
[----:B------:R-:W-:Y:S05]  /*87f0*/  @P0 BRA `(.L_x_142) ;  /* 0x0000000000700947 */ /* 0x000fea0003800000 */
[----:B------:R-:W-:Y:S01]  /*8800*/  IADD3 R60, PT, PT, R60, 0x1, RZ ;  /* 0x000000013c3c7810 */ /* 0x000fe20007ffe0ff */
[----:B------:R-:W-:Y:S01]  /*8810*/  FMUL R0, R54, R26 ;  /* 0x0000001a36007220 */ /* 0x000fe20000400000 */
[----:B------:R-:W-:Y:S01]  /*8820*/  MOV R4, R22 ;  /* 0x0000001600047202 */ /* 0x000fe20000000f00 */
[----:B------:R-:W-:Y:S01]  /*8830*/  IMAD.MOV.U32 R5, RZ, RZ, R19 ;  /* 0x000000ffff057224 */ /* 0x000fe200078e0013 */
[----:B------:R-:W-:Y:S01]  /*8840*/  MOV R6, R18 ;  /* 0x0000001200067202 */ /* 0x000fe20000000f00 */
[----:B------:R0:W-:Y:S01]  /*8850*/  STL [R1], R60 ;  /* 0x0000003c01007387 */ /* 0x0001e20000100800 */
[----:B------:R-:W-:Y:S01]  /*8860*/  FFMA R0, R61, R27, R0 ;  /* 0x0000001b3d007223 */ /* 0x000fe20000000000 */
[----:B------:R-:W-:Y:S01]  /*8870*/  MOV R10, R78 ;  /* 0x0000004e000a7202 */ /* 0x000fe20000000f00 */
[----:B------:R-:W-:Y:S01]  /*8880*/  IMAD.MOV.U32 R12, RZ, RZ, R24 ;  /* 0x000000ffff0c7224 */ /* 0x000fe200078e0018 */
[----:B------:R-:W-:Y:S01]  /*8890*/  MOV R11, R79 ;  /* 0x0000004f000b7202 */ /* 0x000fe20000000f00 */
[----:B------:R-:W-:Y:S01]  /*88a0*/  FFMA R0, R55, R25, R0 ;  /* 0x0000001937007223 */ /* 0x000fe20000000000 */
[----:B------:R-:W-:Y:S01]  /*88b0*/  MOV R14, R76 ;  /* 0x0000004c000e7202 */ /* 0x000fe20000000f00 */
[----:B------:R-:W-:Y:S01]  /*88c0*/  IMAD.MOV.U32 R21, RZ, RZ, 0x0 ;  /* 0x00000000ff157424 */ /* 0x000fe200078e00ff */
[----:B------:R-:W-:Y:S01]  /*88d0*/  MOV R15, R77 ;  /* 0x0000004d000f7202 */ /* 0x000fe20000000f00 */
[----:B------:R-:W-:Y:S01]  /*88e0*/  FADD R0, R0, R0 ;  /* 0x0000000000007221 */ /* 0x000fe20000000000 */
[----:B------:R-:W-:-:S02]  /*88f0*/  MOV R13, R23 ;  /* 0x00000017000d7202 */ /* 0x000fc40000000f00 */
[----:B------:R-:W-:Y:S01]  /*8900*/  MOV R20, 0x8950 ;  /* 0x0000895000147802 */ /* 0x000fe20000000f00 */
[C---:B------:R-:W-:Y:S01]  /*8910*/  FFMA R7, R0.reuse, -R61, R27 ;  /* 0x8000003d00077223 */ /* 0x040fe2000000001b */
[C---:B------:R-:W-:Y:S01]  /*8920*/  FFMA R8, R0.reuse, -R54, R26 ;  /* 0x8000003600087223 */ /* 0x040fe2000000001a */
[----:B0-----:R-:W-:-:S07]  /*8930*/  FFMA R9, R0, -R55, R25 ;  /* 0x8000003700097223 */ /* 0x001fce0000000019 */
[----:B------:R-:W-:Y:S05]  /*8940*/  CALL.REL.NOINC `($ray_trace_kernel$_Z9trace_ray3RayPfiS0_ii) ;  /* 0xffffff9800d87944 */ /* 0x000fea0003c3ffff */
[C---:B------:R-:W-:Y:S01]  /*8950*/  FMUL R3, R45.reuse, R4 ;  /* 0x000000042d037220 */ /* 0x040fe20000400000 */
[C---:B------:R-:W-:Y:S01]  /*8960*/  FADD R0, -R45.reuse, 1 ;  /* 0x3f8000002d007421 */ /* 0x040fe20000000100 */
[C---:B------:R-:W-:Y:S01]  /*8970*/  FMUL R2, R45.reuse, R5 ;  /* 0x000000052d027220 */ /* 0x040fe20000400000 */
[----:B------:R-:W-:Y:S02]  /*8980*/  FMUL R4, R45, R6 ;  /* 0x000000062d047220 */ /* 0x000fe40000400000 */
[-C--:B------:R-:W-:Y:S01]  /*8990*/  FFMA R28, R28, R0.reuse, R3 ;  /* 0x000000001c1c7223 */ /* 0x080fe20000000003 */
[-C--:B------:R-:W-:Y:S01]  /*89a0*/  FFMA R17, R17, R0.reuse, R2 ;  /* 0x0000000011117223 */ /* 0x080fe20000000002 */
[----:B------:R-:W-:-:S07]  /*89b0*/  FFMA R29, R29, R0, R4 ;  /* 0x000000001d1d7223 */ /* 0x000fce0000000004 */
.L_x_142:
[----:B------:R-:W-:Y:S05]  /*89c0*/  BSYNC.RECONVERGENT B9 ;  /* 0x0000000000097941 */ /* 0x000fea0003800200 */
.L_x_141:
[----:B------:R-:W2:Y:S01]  /*89d0*/  LDL R20, [R1+0x18] ;  /* 0x0000180001147983 */ /* 0x000ea20000100800 */
[----:B------:R0:W-:Y:S05]  /*89e0*/  BMOV.32 B6, R62 ;  /* 0x0000003e06007356 */ /* 0x0001ea0000000000 */
[----:B------:R-:W2:Y:S01]  /*89f0*/  LDL R21, [R1+0x1c] ;  /* 0x00001c0001157983 */ /* 0x000ea20000100800 */
[----:B------:R3:W-:Y:S05]  /*8a00*/  BMOV.32 B7, R63 ;  /* 0x0000003f07007356 */ /* 0x0007ea0000000000 */
[----:B------:R4:W-:Y:S05]  /*8a10*/  BMOV.32 B8, R68 ;  /* 0x0000004408007356 */ /* 0x0009ea0000000000 */
[----:B------:R1:W-:Y:S05]  /*8a20*/  BMOV.32 B9, R69 ;  /* 0x0000004509007356 */ /* 0x0003ea0000000000 */
[----:B------:R1:W-:Y:S05]  /*8a30*/  BMOV.32 B10, R70 ;  /* 0x000000460a007356 */ /* 0x0003ea0000000000 */
[----:B------:R-:W-:Y:S01]  /*8a40*/  MOV R4, R28 ;  /* 0x0000001c00047202 */ /* 0x000fe20000000f00 */
[----:B------:R-:W2:Y:S01]  /*8a50*/  LDL R2, [R1+0x4] ;  /* 0x0000040001027983 */ /* 0x000ea20000100800 */
[----:B------:R-:W-:-:S02]  /*8a60*/  MOV R5, R17 ;  /* 0x0000001100057202 */ /* 0x000fc40000000f00 */
[----:B------:R-:W-:Y:S01]  /*8a70*/  MOV R6, R29 ;  /* 0x0000001d00067202 */ /* 0x000fe20000000f00 */
[----:B------:R-:W2:Y:S04]  /*8a80*/  LDL R16, [R1+0x8] ;  /* 0x0000080001107983 */ /* 0x000ea80000100800 */
        /* <DEDUP_REMOVED lines=25> */
[----:B-----5:R-:W2:Y:S04]  /*8c20*/  LDL R60, [R1+0x78] ;  /* 0x00007800013c7983 */ /* 0x020ea80000100800 */
[----:B------:R-:W2:Y:S04]  /*8c30*/  LDL R61, [R1+0x7c] ;  /* 0x00007c00013d7983 */ /* 0x000ea80000100800 */
[----:B0-----:R-:W2:Y:S04]  /*8c40*/  LDL R62, [R1+0x80] ;  /* 0x00008000013e7983 */ /* 0x001ea80000100800 */
[----:B---3--:R-:W2:Y:S04]  /*8c50*/  LDL R63, [R1+0x84] ;  /* 0x00008400013f7983 */ /* 0x008ea80000100800 */
[----:B----4-:R-:W2:Y:S04]  /*8c60*/  LDL R68, [R1+0x88] ;  /* 0x0000880001447983 */ /* 0x010ea80000100800 */
[----:B-1----:R-:W2:Y:S04]  /*8c70*/  LDL R69, [R1+0x8c] ;  /* 0x00008c0001457983 */ /* 0x002ea80000100800 */
[----:B------:R-:W2:Y:S04]  /*8c80*/  LDL R70, [R1+0x90] ;  /* 0x0000900001467983 */ /* 0x000ea80000100800 */
[----:B------:R-:W2:Y:S04]  /*8c90*/  LDL R76, [R1+0x94] ;  /* 0x00009400014c7983 */ /* 0x000ea80000100800 */
[----:B------:R-:W2:Y:S04]  /*8ca0*/  LDL R77, [R1+0x98] ;  /* 0x00009800014d7983 */ /* 0x000ea80000100800 */
[----:B------:R-:W2:Y:S04]  /*8cb0*/  LDL R78, [R1+0x9c] ;  /* 0x00009c00014e7983 */ /* 0x000ea80000100800 */
[----:B------:R-:W2:Y:S04]  /*8cc0*/  LDL R79, [R1+0xa0] ;  /* 0x0000a000014f7983 */ /* 0x000ea80000100800 */
[----:B------:R-:W2:Y:S04]  /*8cd0*/  LDL R84, [R1+0xa4] ;  /* 0x0000a40001547983 */ /* 0x000ea80000100800 */
[----:B------:R0:W2:Y:S02]  /*8ce0*/  LDL R85, [R1+0xa8] ;  /* 0x0000a80001557983 */ /* 0x0000a40000100800 */
[----:B0-----:R-:W-:Y:S01]  /*8cf0*/  VIADD R1, R1, 0xb0 ;  /* 0x000000b001017836 */ /* 0x001fe20000000000 */
[----:B--2---:R-:W-:Y:S06]  /*8d00*/  RET.REL.NODEC R20 `(ray_trace_kernel) ;  /* 0xffffff7014bc7950 */ /* 0x004fec0003c3ffff */
        .weak           $__internal_2_$__cuda_sm20_rcp_rn_f32_slowpath
        .type           $__internal_2_$__cuda_sm20_rcp_rn_f32_slowpath,@function
        .size           $__internal_2_$__cuda_sm20_rcp_rn_f32_slowpath,($__internal_0_$__cuda_sm20_sqrt_rn_f32_slowpath - $__internal_2_$__cuda_sm20_rcp_rn_f32_slowpath)
$__internal_2_$__cuda_sm20_rcp_rn_f32_slowpath:
[----:B------:R-:W-:-:S04]  /*8d10*/  SHF.L.U32 R2, R0, 0x1, RZ ;  /* 0x0000000100027819 */ /* 0x000fc800000006ff */
[----:B------:R-:W-:-:S04]  /*8d20*/  SHF.R.U32.HI R2, RZ, 0x18, R2 ;  /* 0x00000018ff027819 */ /* 0x000fc80000011602 */
[----:B------:R-:W-:-:S13]  /*8d30*/  ISETP.NE.U32.AND P0, PT, R2, RZ, PT ;  /* 0x000000ff0200720c */ /* 0x000fda0003f05070 */
[----:B------:R-:W-:Y:S05]  /*8d40*/  @P0 BRA `(.L_x_210) ;  /* 0x00000000002c0947 */ /* 0x000fea0003800000 */
[----:B------:R-:W-:-:S04]  /*8d50*/  SHF.L.U32 R2, R0, 0x1, RZ ;  /* 0x0000000100027819 */ /* 0x000fc800000006ff */
[----:B------:R-:W-:-:S13]  /*8d60*/  ISETP.NE.AND P0, PT, R2, RZ, PT ;  /* 0x000000ff0200720c */ /* 0x000fda0003f05270 */
[----:B------:R2:W3:Y:S01]  /*8d70*/  @!P0 MUFU.RCP R2, R0 ;  /* 0x0000000000028308 */ /* 0x0004e20000001000 */
[----:B------:R-:W-:Y:S05]  /*8d80*/  @!P0 BRA `(.L_x_211) ;  /* 0x0000000000a48947 */ /* 0x000fea0003800000 */
[----:B------:R-:W-:-:S04]  /*8d90*/  FFMA R3, R0, 1.84467440737095516160e+19, RZ ;  /* 0x5f80000000037823 */ /* 0x000fc800000000ff */
[----:B--2---:R-:W3:Y:S02]  /*8da0*/  MUFU.RCP R0, R3 ;  /* 0x0000000300007308 */ /* 0x004ee40000001000 */
[----:B---3--:R-:W-:-:S04]  /*8db0*/  FFMA R2, R3, R0, -1 ;  /* 0xbf80000003027423 */ /* 0x008fc80000000000 */
[----:B------:R-:W-:-:S04]  /*8dc0*/  FADD.FTZ R5, -R2, -RZ ;  /* 0x800000ff02057221 */ /* 0x000fc80000010100 */
[----:B------:R-:W-:-:S04]  /*8dd0*/  FFMA R0, R0, R5, R0 ;  /* 0x0000000500007223 */ /* 0x000fc80000000000 */
[----:B------:R-:W-:Y:S01]  /*8de0*/  FFMA R2, R0, 1.84467440737095516160e+19, RZ ;  /* 0x5f80000000027823 */ /* 0x000fe200000000ff */
[----:B------:R-:W-:Y:S06]  /*8df0*/  BRA `(.L_x_211) ;  /* 0x0000000000887947 */ /* 0x000fec0003800000 */
.L_x_210:
[----:B------:R-:W-:-:S04]  /*8e00*/  IADD3 R3, PT, PT, R2, -0xfd, RZ ;  /* 0xffffff0302037810 */ /* 0x000fc80007ffe0ff */
[----:B------:R-:W-:-:S13]  /*8e10*/  ISETP.GT.U32.AND P0, PT, R3, 0x1, PT ;  /* 0x000000010300780c */ /* 0x000fda0003f04070 */
[----:B------:R-:W-:Y:S05]  /*8e20*/  @P0 BRA `(.L_x_212) ;  /* 0x0000000000780947 */ /* 0x000fea0003800000 */
[----:B------:R-:W-:Y:S01]  /*8e30*/  LOP3.LUT R4, R0, 0x7fffff, RZ, 0xc0, !PT ;  /* 0x007fffff00047812 */ /* 0x000fe200078ec0ff */
[----:B------:R-:W-:-:S03]  /*8e40*/  IMAD.MOV.U32 R10, RZ, RZ, 0x3 ;  /* 0x00000003ff0a7424 */ /* 0x000fc600078e00ff */
[----:B------:R-:W-:Y:S02]  /*8e50*/  LOP3.LUT R4, R4, 0x3f800000, RZ, 0xfc, !PT ;  /* 0x3f80000004047812 */ /* 0x000fe400078efcff */
[----:B------:R-:W-:Y:S02]  /*8e60*/  SHF.L.U32 R9, R10, R3, RZ ;  /* 0x000000030a097219 */ /* 0x000fe400000006ff */
[----:B------:R-:W0:Y:S02]  /*8e70*/  MUFU.RCP R5, R4 ;  /* 0x0000000400057308 */ /* 0x000e240000001000 */
[----:B0-----:R-:W-:-:S04]  /*8e80*/  FFMA R6, R4, R5, -1 ;  /* 0xbf80000004067423 */ /* 0x001fc80000000005 */
[----:B------:R-:W-:-:S04]  /*8e90*/  FADD.FTZ R6, -R6, -RZ ;  /* 0x800000ff06067221 */ /* 0x000fc80000010100 */
[CCC-:B------:R-:W-:Y:S01]  /*8ea0*/  FFMA.RM R7, R5.reuse, R6.reuse, R5.reuse ;  /* 0x0000000605077223 */ /* 0x1c0fe20000004005 */
[----:B------:R-:W-:-:S04]  /*8eb0*/  FFMA.RP R6, R5, R6, R5 ;  /* 0x0000000605067223 */ /* 0x000fc80000008005 */
[C---:B------:R-:W-:Y:S02]  /*8ec0*/  LOP3.LUT R5, R7.reuse, 0x7fffff, RZ, 0xc0, !PT ;  /* 0x007fffff07057812 */ /* 0x040fe400078ec0ff */
[----:B------:R-:W-:Y:S02]  /*8ed0*/  FSETP.NEU.FTZ.AND P0, PT, R7, R6, PT ;  /* 0x000000060700720b */ /* 0x000fe40003f1d000 */
[----:B------:R-:W-:Y:S02]  /*8ee0*/  LOP3.LUT R6, R5, 0x800000, RZ, 0xfc, !PT ;  /* 0x0080000005067812 */ /* 0x000fe400078efcff */
[----:B------:R-:W-:Y:S02]  /*8ef0*/  SEL R5, RZ, 0xffffffff, !P0 ;  /* 0xffffffffff057807 */ /* 0x000fe40004000000 */
[----:B------:R-:W-:Y:S02]  /*8f00*/  LOP3.LUT R4, R9, R6, RZ, 0xc0, !PT ;  /* 0x0000000609047212 */ /* 0x000fe400078ec0ff */
[----:B------:R-:W-:-:S02]  /*8f10*/  IADD3 R5, PT, PT, -R5, RZ, RZ ;  /* 0x000000ff05057210 */ /* 0x000fc40007ffe1ff */
[-C--:B------:R-:W-:Y:S02]  /*8f20*/  SHF.R.U32.HI R4, RZ, R3.reuse, R4 ;  /* 0x00000003ff047219 */ /* 0x080fe40000011604 */
[----:B------:R-:W-:Y:S02]  /*8f30*/  LOP3.LUT P1, RZ, R5, R3, R6, 0xf8, !PT ;  /* 0x0000000305ff7212 */ /* 0x000fe4000782f806 */
[C---:B------:R-:W-:Y:S02]  /*8f40*/  LOP3.LUT P0, RZ, R4.reuse, 0x1, RZ, 0xc0, !PT ;  /* 0x0000000104ff7812 */ /* 0x040fe4000780c0ff */
[----:B------:R-:W-:-:S04]  /*8f50*/  LOP3.LUT P2, RZ, R4, 0x2, RZ, 0xc0, !PT ;  /* 0x0000000204ff7812 */ /* 0x000fc8000784c0ff */
[----:B------:R-:W-:Y:S02]  /*8f60*/  PLOP3.LUT P0, PT, P0, P1, P2, 0xe0, 0x0 ;  /* 0x000000000000781c */ /* 0x000fe40000703c20 */
[----:B------:R-:W-:Y:S02]  /*8f70*/  LOP3.LUT P1, RZ, R0, 0x7fffff, RZ, 0xc0, !PT ;  /* 0x007fffff00ff7812 */ /* 0x000fe4000782c0ff */
[----:B------:R-:W-:-:S04]  /*8f80*/  SEL R3, RZ, 0x1, !P0 ;  /* 0x00000001ff037807 */ /* 0x000fc80004000000 */
[----:B------:R-:W-:-:S04]  /*8f90*/  IADD3 R3, PT, PT, -R3, RZ, RZ ;  /* 0x000000ff03037210 */ /* 0x000fc80007ffe1ff */
[----:B------:R-:W-:Y:S02]  /*8fa0*/  ISETP.GE.AND P0, PT, R3, RZ, PT ;  /* 0x000000ff0300720c */ /* 0x000fe40003f06270 */
[----:B------:R-:W-:-:S04]  /*8fb0*/  IADD3 R3, PT, PT, R2, -0xfc, RZ ;  /* 0xffffff0402037810 */ /* 0x000fc80007ffe0ff */
[----:B------:R-:W-:-:S07]  /*8fc0*/  SHF.R.U32.HI R3, RZ, R3, R6 ;  /* 0x00000003ff037219 */ /* 0x000fce0000011606 */
[----:B------:R-:W-:-:S05]  /*8fd0*/  @!P0 VIADD R3, R3, 0x1 ;  /* 0x0000000103038836 */ /* 0x000fca0000000000 */
[----:B------:R-:W-:-:S04]  /*8fe0*/  @!P1 SHF.L.U32 R3, R3, 0x1, RZ ;  /* 0x0000000103039819 */ /* 0x000fc800000006ff */
[----:B------:R-:W-:Y:S01]  /*8ff0*/  LOP3.LUT R2, R3, 0x80000000, R0, 0xf8, !PT ;  /* 0x8000000003027812 */ /* 0x000fe200078ef800 */
[----:B------:R-:W-:Y:S06]  /*9000*/  BRA `(.L_x_211) ;  /* 0x0000000000047947 */ /* 0x000fec0003800000 */
.L_x_212:
[----:B------:R0:W1:Y:S02]  /*9010*/  MUFU.RCP R2, R0 ;  /* 0x0000000000027308 */ /* 0x0000640000001000 */
.L_x_211:
[----:B-1-3--:R-:W-:Y:S01]  /*9020*/  MOV R4, R2 ;  /* 0x0000000200047202 */ /* 0x00afe20000000f00 */
[----:B------:R-:W-:Y:S01]  /*9030*/  IMAD.MOV.U32 R3, RZ, RZ, 0x0 ;  /* 0x00000000ff037424 */ /* 0x000fe200078e00ff */
[----:B------:R-:W-:-:S04]  /*9040*/  MOV R2, R8 ;  /* 0x0000000800027202 */ /* 0x000fc80000000f00 */
[----:B0-2---:R-:W-:Y:S05]  /*9050*/  RET.REL.NODEC R2 `(ray_trace_kernel) ;  /* 0xffffff6c02e87950 */ /* 0x005fea0003c3ffff */
        .weak           $__internal_0_$__cuda_sm20_sqrt_rn_f32_slowpath
        .type           $__internal_0_$__cuda_sm20_sqrt_rn_f32_slowpath,@function
        .size           $__internal_0_$__cuda_sm20_sqrt_rn_f32_slowpath,($__internal_1_$__cuda_sm3x_div_rn_noftz_f32_slowpath - $__internal_0_$__cuda_sm20_sqrt_rn_f32_slowpath)
$__internal_0_$__cuda_sm20_sqrt_rn_f32_slowpath:
[----:B------:R-:W-:Y:S02]  /*9060*/  IADD3 R1, PT, PT, R1, -0x8, RZ ;  /* 0xfffffff801017810 */ /* 0x000fe40007ffe0ff */
[----:B------:R-:W-:-:S03]  /*9070*/  MOV R0, R4 ;  /* 0x0000000400007202 */ /* 0x000fc60000000f00 */
[----:B------:R0:W-:Y:S01]  /*9080*/  STL [R1], R2 ;  /* 0x0000000201007387 */ /* 0x0001e20000100800 */
[----:B------:R-:W-:Y:S01]  /*9090*/  LOP3.LUT P0, RZ, R0, 0x7fffffff, RZ, 0xc0, !PT ;  /* 0x7fffffff00ff7812 */ /* 0x000fe2000780c0ff */
[----:B------:R-:W-:-:S12]  /*90a0*/  BSSY.RECONVERGENT B0, `(.L_x_213) ;  /* 0x0000013000007945 */ /* 0x000fd80003800200 */
[----:B------:R-:W-:Y:S01]  /*90b0*/  @!P0 MOV R4, R0 ;  /* 0x0000000000048202 */ /* 0x000fe20000000f00 */
[----:B0-----:R-:W-:Y:S06]  /*90c0*/  @!P0 BRA `(.L_x_214) ;  /* 0x0000000000408947 */ /* 0x001fec0003800000 */
[----:B------:R-:W-:-:S13]  /*90d0*/  FSETP.GEU.FTZ.AND P0, PT, R0, RZ, PT ;  /* 0x000000ff0000720b */ /* 0x000fda0003f1e000 */
[----:B------:R-:W-:Y:S01]  /*90e0*/  @!P0 IMAD.MOV.U32 R4, RZ, RZ, 0x7fffffff ;  /* 0x7fffffffff048424 */ /* 0x000fe200078e00ff */
[----:B------:R-:W-:Y:S06]  /*90f0*/  @!P0 BRA `(.L_x_214) ;  /* 0x0000000000348947 */ /* 0x000fec0003800000 */
[----:B------:R-:W-:-:S13]  /*9100*/  FSETP.GTU.FTZ.AND P0, PT, |R0|, +INF , PT ;  /* 0x7f8000000000780b */ /* 0x000fda0003f1c200 */
[----:B------:R-:W-:Y:S01]  /*9110*/  @P0 FADD.FTZ R4, R0, 1 ;  /* 0x3f80000000040421 */ /* 0x000fe20000010000 */
[----:B------:R-:W-:Y:S06]  /*9120*/  @P0 BRA `(.L_x_214) ;  /* 0x0000000000280947 */ /* 0x000fec0003800000 */
[----:B------:R-:W-:-:S13]  /*9130*/  FSETP.NEU.FTZ.AND P0, PT, |R0|, +INF , PT ;  /* 0x7f8000000000780b */ /* 0x000fda0003f1d200 */
[----:B------:R-:W-:-:S04]  /*9140*/  @P0 FFMA R2, R0, 1.84467440737095516160e+19, RZ ;  /* 0x5f80000000020823 */ /* 0x000fc800000000ff */
[----:B------:R-:W0:Y:S02]  /*9150*/  @P0 MUFU.RSQ R3, R2 ;  /* 0x0000000200030308 */ /* 0x000e240000001400 */
[----:B0-----:R-:W-:Y:S01]  /*9160*/  @P0 FMUL.FTZ R5, R2, R3 ;  /* 0x0000000302050220 */ /* 0x001fe20000410000 */
[----:B------:R-:W-:-:S03]  /*9170*/  @P0 FMUL.FTZ R3, R3, 0.5 ;  /* 0x3f00000003030820 */ /* 0x000fc60000410000 */
[----:B------:R-:W-:-:S04]  /*9180*/  @P0 FADD.FTZ R4, -R5, -RZ ;  /* 0x800000ff05040221 */ /* 0x000fc80000010100 */
[----:B------:R-:W-:Y:S01]  /*9190*/  @P0 FFMA R6, R5, R4, R2 ;  /* 0x0000000405060223 */ /* 0x000fe20000000002 */
[----:B------:R-:W-:-:S03]  /*91a0*/  @!P0 MOV R4, R0 ;  /* 0x0000000000048202 */ /* 0x000fc60000000f00 */
[----:B------:R-:W-:-:S04]  /*91b0*/  @P0 FFMA R3, R6, R3, R5 ;  /* 0x0000000306030223 */ /* 0x000fc80000000005 */
[----:B------:R-:W-:-:S07]  /*91c0*/  @P0 FMUL.FTZ R4, R3, 2.3283064365386962891e-10 ;  /* 0x2f80000003040820 */ /* 0x000fce0000410000 */
.L_x_214:
[----:B------:R-:W-:Y:S05]  /*91d0*/  BSYNC.RECONVERGENT B0 ;  /* 0x0000000000007941 */ /* 0x000fea0003800200 */
.L_x_213:
[----:B------:R0:W2:Y:S02]  /*91e0*/  LDL R2, [R1] ;  /* 0x0000000001027983 */ /* 0x0000a40000100800 */
[----:B0-----:R-:W-:Y:S01]  /*91f0*/  IADD3 R1, PT, PT, R1, 0x8, RZ ;  /* 0x0000000801017810 */ /* 0x001fe20007ffe0ff */
[----:B--2---:R-:W-:Y:S06]  /*9200*/  RET.REL.NODEC R20 `(ray_trace_kernel) ;  /* 0xffffff6c147c7950 */ /* 0x004fec0003c3ffff */
        .weak           $__internal_1_$__cuda_sm3x_div_rn_noftz_f32_slowpath
        .type           $__internal_1_$__cuda_sm3x_div_rn_noftz_f32_slowpath,@function
        .size           $__internal_1_$__cuda_sm3x_div_rn_noftz_f32_slowpath,(.L_x_229 - $__internal_1_$__cuda_sm3x_div_rn_noftz_f32_slowpath)
$__internal_1_$__cuda_sm3x_div_rn_noftz_f32_slowpath:
[----:B------:R-:W-:-:S05]  /*9210*/  IADD3 R1, PT, PT, R1, -0x8, RZ ;  /* 0xfffffff801017810 */ /* 0x000fca0007ffe0ff */
[----:B------:R0:W-:Y:S02]  /*9220*/  STL [R1], R2 ;  /* 0x0000000201007387 */ /* 0x0001e40000100800 */
[----:B0-----:R-:W-:Y:S01]  /*9230*/  SHF.R.U32.HI R2, RZ, 0x17, R5 ;  /* 0x00000017ff027819 */ /* 0x001fe20000011605 */
[----:B------:R-:W-:Y:S01]  /*9240*/  BSSY.RECONVERGENT B0, `(.L_x_215) ;  /* 0x0000062000007945 */ /* 0x000fe20003800200 */
[----:B------:R-:W-:Y:S02]  /*9250*/  SHF.R.U32.HI R0, RZ, 0x17, R4 ;  /* 0x00000017ff007819 */ /* 0x000fe40000011604 */
[----:B------:R-:W-:Y:S02]  /*9260*/  LOP3.LUT R8, R2, 0xff, RZ, 0xc0, !PT ;  /* 0x000000ff02087812 */ /* 0x000fe400078ec0ff */
[----:B------:R-:W-:-:S03]  /*9270*/  LOP3.LUT R3, R0, 0xff, RZ, 0xc0, !PT ;  /* 0x000000ff00037812 */ /* 0x000fc600078ec0ff */
[----:B------:R-:W-:Y:S01]  /*9280*/  VIADD R6, R8, 0xffffffff ;  /* 0xffffffff08067836 */ /* 0x000fe20000000000 */
[----:B------:R-:W-:-:S04]  /*9290*/  IADD3 R0, PT, PT, R3, -0x1, RZ ;  /* 0xffffffff03007810 */ /* 0x000fc80007ffe0ff */
[----:B------:R-:W-:-:S04]  /*92a0*/  ISETP.GT.U32.AND P0, PT, R6, 0xfd, PT ;  /* 0x000000fd0600780c */ /* 0x000fc80003f04070 */
[----:B------:R-:W-:-:S13]  /*92b0*/  ISETP.GT.U32.OR P0, PT, R0, 0xfd, P0 ;  /* 0x000000fd0000780c */ /* 0x000fda0000704470 */
[----:B------:R-:W-:Y:S01]  /*92c0*/  @!P0 MOV R2, RZ ;  /* 0x000000ff00028202 */ /* 0x000fe20000000f00 */
[----:B------:R-:W-:Y:S06]  /*92d0*/  @!P0 BRA `(.L_x_216) ;  /* 0x00000000005c8947 */ /* 0x000fec0003800000 */
[----:B------:R-:W-:Y:S02]  /*92e0*/  FSETP.GTU.FTZ.AND P0, PT, |R4|, +INF , PT ;  /* 0x7f8000000400780b */ /* 0x000fe40003f1c200 */
[----:B------:R-:W-:-:S04]  /*92f0*/  FSETP.GTU.FTZ.AND P1, PT, |R5|, +INF , PT ;  /* 0x7f8000000500780b */ /* 0x000fc80003f3c200 */
[----:B------:R-:W-:-:S13]  /*9300*/  PLOP3.LUT P0, PT, P0, P1, PT, 0xf8, 0x8f ;  /* 0x00000000008f781c */ /* 0x000fda0000703f70 */
[----:B------:R-:W-:Y:S05]  /*9310*/  @P0 BRA `(.L_x_217) ;  /* 0x00000004004c0947 */ /* 0x000fea0003800000 */
[----:B------:R-:W-:-:S13]  /*9320*/  LOP3.LUT P0, RZ, R5, 0x7fffffff, R4, 0xc8, !PT ;  /* 0x7fffffff05ff7812 */ /* 0x000fda000780c804 */
[----:B------:R-:W-:Y:S05]  /*9330*/  @!P0 BRA `(.L_x_218) ;  /* 0x00000004003c8947 */ /* 0x000fea0003800000 */
[C---:B------:R-:W-:Y:S02]  /*9340*/  FSETP.NEU.FTZ.AND P1, PT, |R4|.reuse, +INF , PT ;  /* 0x7f8000000400780b */ /* 0x040fe40003f3d200 */
[----:B------:R-:W-:Y:S02]  /*9350*/  FSETP.NEU.FTZ.AND P2, PT, |R5|, +INF , PT ;  /* 0x7f8000000500780b */ /* 0x000fe40003f5d200 */
[----:B------:R-:W-:-:S11]  /*9360*/  FSETP.NEU.FTZ.AND P0, PT, |R4|, +INF , PT ;  /* 0x7f8000000400780b */ /* 0x000fd60003f1d200 */
[----:B------:R-:W-:Y:S05]  /*9370*/  @!P2 BRA !P1, `(.L_x_218) ;  /* 0x00000004002ca947 */ /* 0x000fea0004800000 */
[----:B------:R-:W-:-:S04]  /*9380*/  LOP3.LUT P1, RZ, R4, 0x7fffffff, RZ, 0xc0, !PT ;  /* 0x7fffffff04ff7812 */ /* 0x000fc8000782c0ff */
[----:B------:R-:W-:-:S13]  /*9390*/  PLOP3.LUT P1, PT, P2, P1, PT, 0x2f, 0xf2 ;  /* 0x0000000000f2781c */ /* 0x000fda0001722577 */
[----:B------:R-:W-:Y:S05]  /*93a0*/  @P1 BRA `(.L_x_219) ;  /* 0x0000000400181947 */ /* 0x000fea0003800000 */
[----:B------:R-:W-:-:S04]  /*93b0*/  LOP3.LUT P1, RZ, R5, 0x7fffffff, RZ, 0xc0, !PT ;  /* 0x7fffffff05ff7812 */ /* 0x000fc8000782c0ff */
[----:B------:R-:W-:-:S13]  /*93c0*/  PLOP3.LUT P0, PT, P0, P1, PT, 0x2f, 0xf2 ;  /* 0x0000000000f2781c */ /* 0x000fda0000702577 */
[----:B------:R-:W-:Y:S05]  /*93d0*/  @P0 BRA `(.L_x_220) ;  /* 0x0000000400000947 */ /* 0x000fea0003800000 */
[----:B------:R-:W-:Y:S02]  /*93e0*/  ISETP.GE.AND P0, PT, R0, RZ, PT ;  /* 0x000000ff0000720c */ /* 0x000fe40003f06270 */
[----:B------:R-:W-:-:S11]  /*93f0*/  ISETP.GE.AND P1, PT, R6, RZ, PT ;  /* 0x000000ff0600720c */ /* 0x000fd60003f26270 */
[----:B------:R-:W-:Y:S01]  /*9400*/  @P0 MOV R2, RZ ;  /* 0x000000ff00020202 */ /* 0x000fe20000000f00 */
[----:B------:R-:W-:Y:S02]  /*9410*/  @!P0 IMAD.MOV.U32 R2, RZ, RZ, -0x40 ;  /* 0xffffffc0ff028424 */ /* 0x000fe400078e00ff */
[----:B------:R-:W-:Y:S01]  /*9420*/  @!P0 FFMA R4, R4, 1.84467440737095516160e+19, RZ ;  /* 0x5f80000004048823 */ /* 0x000fe200000000ff */
[----:B------:R-:W-:Y:S02]  /*9430*/  @!P1 FFMA R5, R5, 1.84467440737095516160e+19, RZ ;  /* 0x5f80000005059823 */ /* 0x000fe400000000ff */
[----:B------:R-:W-:-:S07]  /*9440*/  @!P1 IADD3 R2, PT, PT, R2, 0x40, RZ ;  /* 0x0000004002029810 */ /* 0x000fce0007ffe0ff */
.L_x_216:
[----:B------:R-:W-:Y:S01]  /*9450*/  LEA R0, R8, 0xc0800000, 0x17 ;  /* 0xc080000008007811 */ /* 0x000fe200078eb8ff */
[----:B------:R-:W-:Y:S01]  /*9460*/  BSSY.RECONVERGENT B1, `(.L_x_221) ;  /* 0x0000036000017945 */ /* 0x000fe20003800200 */
[----:B------:R-:W-:Y:S02]  /*9470*/  IADD3 R3, PT, PT, R3, -0x7f, RZ ;  /* 0xffffff8103037810 */ /* 0x000fe40007ffe0ff */
[----:B------:R-:W-:-:S03]  /*9480*/  IADD3 R5, PT, PT, -R0, R5, RZ ;  /* 0x0000000500057210 */ /* 0x000fc60007ffe1ff */
[----:B------:R-:W-:Y:S01]  /*9490*/  IMAD R0, R3, -0x800000, R4 ;  /* 0xff80000003007824 */ /* 0x000fe200078e0204 */
[----:B------:R-:W0:Y:S01]  /*94a0*/  MUFU.RCP R6, R5 ;  /* 0x0000000500067308 */ /* 0x000e220000001000 */
[----:B------:R-:W-:Y:S01]  /*94b0*/  FADD.FTZ R7, -R5, -RZ ;  /* 0x800000ff05077221 */ /* 0x000fe20000010100 */
[----:B------:R-:W-:-:S05]  /*94c0*/  IADD3 R3, PT, PT, R3, 0x7f, -R8 ;  /* 0x0000007f03037810 */ /* 0x000fca0007ffe808 */
[----:B------:R-:W-:Y:S02]  /*94d0*/  IMAD.IADD R3, R3, 0x1, R2 ;  /* 0x0000000103037824 */ /* 0x000fe400078e0202 */
[----:B0-----:R-:W-:-:S04]  /*94e0*/  FFMA R9, R6, R7, 1 ;  /* 0x3f80000006097423 */ /* 0x001fc80000000007 */
[----:B------:R-:W-:-:S04]  /*94f0*/  FFMA R11, R6, R9, R6 ;  /* 0x00000009060b7223 */ /* 0x000fc80000000006 */
[----:B------:R-:W-:-:S04]  /*9500*/  FFMA R4, R0, R11, RZ ;  /* 0x0000000b00047223 */ /* 0x000fc800000000ff */
[----:B------:R-:W-:-:S04]  /*9510*/  FFMA R9, R7, R4, R0 ;  /* 0x0000000407097223 */ /* 0x000fc80000000000 */
[----:B------:R-:W-:-:S04]  /*9520*/  FFMA R6, R11, R9, R4 ;  /* 0x000000090b067223 */ /* 0x000fc80000000004 */
[----:B------:R-:W-:-:S04]  /*9530*/  FFMA R7, R7, R6, R0 ;  /* 0x0000000607077223 */ /* 0x000fc80000000000 */
[----:B------:R-:W-:-:S05]  /*9540*/  FFMA R4, R11, R7, R6 ;  /* 0x000000070b047223 */ /* 0x000fca0000000006 */
[----:B------:R-:W-:-:S04]  /*9550*/  SHF.R.U32.HI R0, RZ, 0x17, R4 ;  /* 0x00000017ff007819 */ /* 0x000fc80000011604 */
[----:B------:R-:W-:-:S04]  /*9560*/  LOP3.LUT R0, R0, 0xff, RZ, 0xc0, !PT ;  /* 0x000000ff00007812 */ /* 0x000fc800078ec0ff */
[----:B------:R-:W-:-:S04]  /*9570*/  IADD3 R8, PT, PT, R0, R3, RZ ;  /* 0x0000000300087210 */ /* 0x000fc80007ffe0ff */
[----:B------:R-:W-:-:S04]  /*9580*/  IADD3 R0, PT, PT, R8, -0x1, RZ ;  /* 0xffffffff08007810 */ /* 0x000fc80007ffe0ff */
[----:B------:R-:W-:-:S13]  /*9590*/  ISETP.GE.U32.AND P0, PT, R0, 0xfe, PT ;  /* 0x000000fe0000780c */ /* 0x000fda0003f06070 */
[----:B------:R-:W-:Y:S05]  /*95a0*/  @!P0 BRA `(.L_x_222) ;  /* 0x0000000000808947 */ /* 0x000fea0003800000 */
[----:B------:R-:W-:-:S13]  /*95b0*/  ISETP.GT.AND P0, PT, R8, 0xfe, PT ;  /* 0x000000fe0800780c */ /* 0x000fda0003f04270 */
[----:B------:R-:W-:Y:S05]  /*95c0*/  @P0 BRA `(.L_x_223) ;  /* 0x00000000006c0947 */ /* 0x000fea0003800000 */
[----:B------:R-:W-:-:S13]  /*95d0*/  ISETP.GE.AND P0, PT, R8, 0x1, PT ;  /* 0x000000010800780c */ /* 0x000fda0003f06270 */
[----:B------:R-:W-:Y:S05]  /*95e0*/  @P0 BRA `(.L_x_224) ;  /* 0x0000000000740947 */ /* 0x000fea0003800000 */
[----:B------:R-:W-:Y:S02]  /*95f0*/  ISETP.GE.AND P0, PT, R8, -0x18, PT ;  /* 0xffffffe80800780c */ /* 0x000fe40003f06270 */
[----:B------:R-:W-:-:S11]  /*9600*/  LOP3.LUT R4, R4, 0x80000000, RZ, 0xc0, !PT ;  /* 0x8000000004047812 */ /* 0x000fd600078ec0ff */
[----:B------:R-:W-:Y:S05]  /*9610*/  @!P0 BRA `(.L_x_224) ;  /* 0x0000000000688947 */ /* 0x000fea0003800000 */
[CCC-:B------:R-:W-:Y:S01]  /*9620*/  FFMA.RZ R0, R11.reuse, R7.reuse, R6.reuse ;  /* 0x000000070b007223 */ /* 0x1c0fe2000000c006 */
[C---:B------:R-:W-:Y:S01]  /*9630*/  IADD3 R5, PT, PT, R8.reuse, 0x20, RZ ;  /* 0x0000002008057810 */ /* 0x040fe20007ffe0ff */
[CCC-:B------:R-:W-:Y:S01]  /*9640*/  FFMA.RM R3, R11.reuse, R7.reuse, R6.reuse ;  /* 0x000000070b037223 */ /* 0x1c0fe20000004006 */
[----:B------:R-:W-:Y:S02]  /*9650*/  ISETP.NE.AND P2, PT, R8, RZ, PT ;  /* 0x000000ff0800720c */ /* 0x000fe40003f45270 */
[----:B------:R-:W-:Y:S01]  /*9660*/  LOP3.LUT R2, R0, 0x7fffff, RZ, 0xc0, !PT ;  /* 0x007fffff00027812 */ /* 0x000fe200078ec0ff */
[----:B------:R-:W-:Y:S01]  /*9670*/  FFMA.RP R0, R11, R7, R6 ;  /* 0x000000070b007223 */ /* 0x000fe20000008006 */
[----:B------:R-:W-:Y:S01]  /*9680*/  IMAD.MOV R6, RZ, RZ, -R8 ;  /* 0x000000ffff067224 */ /* 0x000fe200078e0a08 */
[----:B------:R-:W-:Y:S02]  /*9690*/  ISETP.NE.AND P1, PT, R8, RZ, PT ;  /* 0x000000ff0800720c */ /* 0x000fe40003f25270 */
[----:B------:R-:W-:-:S02]  /*96a0*/  LOP3.LUT R2, R2, 0x800000, RZ, 0xfc, !PT ;  /* 0x0080000002027812 */ /* 0x000fc400078efcff */
[----:B------:R-:W-:Y:S02]  /*96b0*/  FSETP.NEU.FTZ.AND P0, PT, R0, R3, PT ;  /* 0x000000030000720b */ /* 0x000fe40003f1d000 */
[----:B------:R-:W-:Y:S02]  /*96c0*/  SHF.L.U32 R5, R2, R5, RZ ;  /* 0x0000000502057219 */ /* 0x000fe400000006ff */
[----:B------:R-:W-:Y:S02]  /*96d0*/  SEL R3, R6, RZ, P2 ;  /* 0x000000ff06037207 */ /* 0x000fe40001000000 */
[----:B------:R-:W-:Y:S02]  /*96e0*/  ISETP.NE.AND P1, PT, R5, RZ, P1 ;  /* 0x000000ff0500720c */ /* 0x000fe40000f25270 */
[----:B------:R-:W-:Y:S02]  /*96f0*/  SHF.R.U32.HI R3, RZ, R3, R2 ;  /* 0x00000003ff037219 */ /* 0x000fe40000011602 */
[----:B------:R-:W-:-:S02]  /*9700*/  PLOP3.LUT P0, PT, P0, P1, PT, 0xf8, 0x8f ;  /* 0x00000000008f781c */ /* 0x000fc40000703f70 */
[----:B------:R-:W-:Y:S02]  /*9710*/  SHF.R.U32.HI R5, RZ, 0x1, R3 ;  /* 0x00000001ff057819 */ /* 0x000fe40000011603 */
[----:B------:R-:W-:-:S04]  /*9720*/  SEL R0, RZ, 0x1, !P0 ;  /* 0x00000001ff007807 */ /* 0x000fc80004000000 */
[----:B------:R-:W-:-:S04]  /*9730*/  LOP3.LUT R0, R0, 0x1, R5, 0xf8, !PT ;  /* 0x0000000100007812 */ /* 0x000fc800078ef805 */
[----:B------:R-:W-:-:S04]  /*9740*/  LOP3.LUT R0, R0, R3, RZ, 0xc0, !PT ;  /* 0x0000000300007212 */ /* 0x000fc800078ec0ff */
[----:B------:R-:W-:-:S04]  /*9750*/  IADD3 R5, PT, PT, R5, R0, RZ ;  /* 0x0000000005057210 */ /* 0x000fc80007ffe0ff */
[----:B------:R-:W-:Y:S01]  /*9760*/  LOP3.LUT R4, R5, R4, RZ, 0xfc, !PT ;  /* 0x0000000405047212 */ /* 0x000fe200078efcff */
[----:B------:R-:W-:Y:S06]  /*9770*/  BRA `(.L_x_224) ;  /* 0x0000000000107947 */ /* 0x000fec0003800000 */
.L_x_223:
[----:B------:R-:W-:-:S04]  /*9780*/  LOP3.LUT R4, R4, 0x80000000, RZ, 0xc0, !PT ;  /* 0x8000000004047812 */ /* 0x000fc800078ec0ff */
[----:B------:R-:W-:Y:S01]  /*9790*/  LOP3.LUT R4, R4, 0x7f800000, RZ, 0xfc, !PT ;  /* 0x7f80000004047812 */ /* 0x000fe200078efcff */
[----:B------:R-:W-:Y:S06]  /*97a0*/  BRA `(.L_x_224) ;  /* 0x0000000000047947 */ /* 0x000fec0003800000 */
.L_x_222:
[----:B------:R-:W-:-:S07]  /*97b0*/  LEA R4, R3, R4, 0x17 ;  /* 0x0000000403047211 */ /* 0x000fce00078eb8ff */
.L_x_224:
[----:B------:R-:W-:Y:S05]  /*97c0*/  BSYNC.RECONVERGENT B1 ;  /* 0x0000000000017941 */ /* 0x000fea0003800200 */
.L_x_221:
[----:B------:R-:W-:Y:S05]  /*97d0*/  BRA `(.L_x_225) ;  /* 0x0000000000207947 */ /* 0x000fea0003800000 */
.L_x_220:
[----:B------:R-:W-:-:S04]  /*97e0*/  LOP3.LUT R4, R5, 0x80000000, R4, 0x48, !PT ;  /* 0x8000000005047812 */ /* 0x000fc800078e4804 */
[----:B------:R-:W-:Y:S01]  /*97f0*/  LOP3.LUT R4, R4, 0x7f800000, RZ, 0xfc, !PT ;  /* 0x7f80000004047812 */ /* 0x000fe200078efcff */
[----:B------:R-:W-:Y:S06]  /*9800*/  BRA `(.L_x_225) ;  /* 0x0000000000147947 */ /* 0x000fec0003800000 */
.L_x_219:
[----:B------:R-:W-:Y:S01]  /*9810*/  LOP3.LUT R4, R5, 0x80000000, R4, 0x48, !PT ;  /* 0x8000000005047812 */ /* 0x000fe200078e4804 */
[----:B------:R-:W-:Y:S06]  /*9820*/  BRA `(.L_x_225) ;  /* 0x00000000000c7947 */ /* 0x000fec0003800000 */
.L_x_218:
[----:B------:R-:W0:Y:S01]  /*9830*/  MUFU.RSQ R4, -QNAN ;  /* 0xffc0000000047908 */ /* 0x000e220000001400 */
[----:B------:R-:W-:Y:S05]  /*9840*/  BRA `(.L_x_225) ;  /* 0x0000000000047947 */ /* 0x000fea0003800000 */
.L_x_217:
[----:B------:R-:W-:-:S07]  /*9850*/  FADD.FTZ R4, R4, R5 ;  /* 0x0000000504047221 */ /* 0x000fce0000010000 */
.L_x_225:
[----:B------:R-:W-:Y:S05]  /*9860*/  BSYNC.RECONVERGENT B0 ;  /* 0x0000000000007941 */ /* 0x000fea0003800200 */
.L_x_215:
[----:B------:R1:W0:Y:S02]  /*9870*/  LDL R2, [R1] ;  /* 0x0000000001027983 */ /* 0x0002240000100800 */
[----:B-1----:R-:W-:Y:S01]  /*9880*/  IADD3 R1, PT, PT, R1, 0x8, RZ ;  /* 0x0000000801017810 */ /* 0x002fe20007ffe0ff */
[----:B0-----:R-:W-:Y:S06]  /*9890*/  RET.REL.NODEC R20 `(ray_trace_kernel) ;  /* 0xffffff6414d87950 */ /* 0x001fec0003c3ffff */
.L_x_226:
[----:B------:R-:W-:-:S00]  /*98a0*/  BRA `(.L_x_226) ;  /* 0xfffffffc00fc7947 */ /* 0x000fc0000383ffff */
[----:B------:R-:W-:-:S00]  /*98b0*/  NOP ;  /* 0x0000000000007918 */ /* 0x000fc00000000000 */
        /* <DEDUP_REMOVED lines=12> */
.L_x_229:


//--------------------- .nv.global.init           --------------------------
	.section	.nv.global.init,"aw",@progbits
	.align	4
.nv.global.init:
	.type		mrg32k3aM1SubSeq,@object
	.size		mrg32k3aM1SubSeq,(mrg32k3aM2SubSeq - mrg32k3aM1SubSeq)
mrg32k3aM1SubSeq:
        /* <DEDUP_REMOVED lines=126> */
	.type		mrg32k3aM2SubSeq,@object
	.size		mrg32k3aM2SubSeq,(mrg32k3aM1 - mrg32k3aM2SubSeq)
mrg32k3aM2SubSeq:
        /* <DEDUP_REMOVED lines=126> */
	.type		mrg32k3aM1,@object
	.size		mrg32k3aM1,(mrg32k3aM1Seq - mrg32k3aM1)
mrg32k3aM1:
        /* <DEDUP_REMOVED lines=144> */
	.type		mrg32k3aM1Seq,@object
	.size		mrg32k3aM1Seq,(mrg32k3aM2 - mrg32k3aM1Seq)
mrg32k3aM1Seq:
        /* <DEDUP_REMOVED lines=144> */
	.type		mrg32k3aM2,@object
	.size		mrg32k3aM2,(mrg32k3aM2Seq - mrg32k3aM2)
mrg32k3aM2:
        /* <DEDUP_REMOVED lines=144> */
	.type		mrg32k3aM2Seq,@object
	.size		mrg32k3aM2Seq,(precalc_xorwow_matrix - mrg32k3aM2Seq)
mrg32k3aM2Seq:
        /* <DEDUP_REMOVED lines=144> */
	.type		precalc_xorwow_matrix,@object
	.size		precalc_xorwow_matrix,(precalc_xorwow_offset_matrix - precalc_xorwow_matrix)
precalc_xorwow_matrix:
        /* <DEDUP_REMOVED lines=6400> */
	.type		precalc_xorwow_offset_matrix,@object
	.size		precalc_xorwow_offset_matrix,(.L_1 - precalc_xorwow_offset_matrix)
precalc_xorwow_offset_matrix:
        /* <DEDUP_REMOVED lines=6400> */
.L_1:


//--------------------- .nv.shared.reserved.0     --------------------------
	.section	.nv.shared.reserved.0,"aw",@nobits
	.weak		__nv_reservedSMEM_offset_0_alias
	.size		__nv_reservedSMEM_offset_0_alias, 0, 64
	.other		__nv_reservedSMEM_offset_0_alias,@"STO_CUDA_RESERVED_SHARED STV_DEFAULT"
__nv_reservedSMEM_offset_0_alias:
	.zero		0
	.zero		64


//--------------------- .nv.constant0.ray_trace_kernel --------------------------
	.section	.nv.constant0.ray_trace_kernel,"a",@progbits
	.sectionflags	@""
	.align	4
.nv.constant0.ray_trace_kernel:
	.zero		948


//--------------------- SYMBOLS --------------------------

	.type		.nv.reservedSmem.offset0,@object
	.size		.nv.reservedSmem.offset0,0x4
